//
// Generated by NVIDIA NVVM Compiler
//
// Compiler Build ID: CL-36424714
// Cuda compilation tools, release 13.0, V13.0.88
// Based on NVVM 20.0.0
//

.version 9.0
.target sm_100
.address_size 64

	// .globl	_Z28wmma_shared_noswizzle_kernelPK6__halfS1_Pfiii
.extern .shared .align 16 .b8 shmem[];

.visible .entry _Z28wmma_shared_noswizzle_kernelPK6__halfS1_Pfiii(
	.param .u64 .ptr .align 1 _Z28wmma_shared_noswizzle_kernelPK6__halfS1_Pfiii_param_0,
	.param .u64 .ptr .align 1 _Z28wmma_shared_noswizzle_kernelPK6__halfS1_Pfiii_param_1,
	.param .u64 .ptr .align 1 _Z28wmma_shared_noswizzle_kernelPK6__halfS1_Pfiii_param_2,
	.param .u32 _Z28wmma_shared_noswizzle_kernelPK6__halfS1_Pfiii_param_3,
	.param .u32 _Z28wmma_shared_noswizzle_kernelPK6__halfS1_Pfiii_param_4,
	.param .u32 _Z28wmma_shared_noswizzle_kernelPK6__halfS1_Pfiii_param_5
)
{
	.reg .pred 	%p<9>;
	.reg .b16 	%rs<15>;
	.reg .b32 	%r<151>;
	.reg .b32 	%f<43>;
	.reg .b64 	%rd<41>;

	ld.param.u64 	%rd4, [_Z28wmma_shared_noswizzle_kernelPK6__halfS1_Pfiii_param_0];
	ld.param.u64 	%rd5, [_Z28wmma_shared_noswizzle_kernelPK6__halfS1_Pfiii_param_1];
	ld.param.u32 	%r50, [_Z28wmma_shared_noswizzle_kernelPK6__halfS1_Pfiii_param_4];
	ld.param.u32 	%r51, [_Z28wmma_shared_noswizzle_kernelPK6__halfS1_Pfiii_param_5];
	cvta.to.global.u64 	%rd1, %rd5;
	cvta.to.global.u64 	%rd2, %rd4;
	mov.u32 	%r1, %tid.x;
	mov.u32 	%r52, %ctaid.y;
	mov.u32 	%r53, %ctaid.x;
	shl.b32 	%r2, %r52, 4;
	shl.b32 	%r3, %r53, 4;
	setp.lt.s32 	%p1, %r51, 1;
	mov.f32 	%f35, 0f00000000;
	mov.f32 	%f36, %f35;
	mov.f32 	%f37, %f35;
	mov.f32 	%f38, %f35;
	mov.f32 	%f39, %f35;
	mov.f32 	%f40, %f35;
	mov.f32 	%f41, %f35;
	mov.f32 	%f42, %f35;
	@%p1 bra 	$L__BB0_11;
	and.b32  	%r4, %r1, 15;
	max.u32 	%r55, %r1, 224;
	sub.s32 	%r56, %r55, %r1;
	add.s32 	%r5, %r56, 31;
	and.b32  	%r6, %r5, 96;
	shr.u32 	%r7, %r1, 4;
	add.s32 	%r57, %r2, %r7;
	add.s32 	%r8, %r4, %r3;
	mul.lo.s32 	%r9, %r57, %r51;
	add.s32 	%r10, %r1, 32;
	shr.u32 	%r11, %r10, 4;
	add.s32 	%r58, %r2, %r11;
	mul.lo.s32 	%r12, %r58, %r51;
	add.s32 	%r13, %r1, 64;
	shr.u32 	%r14, %r13, 4;
	add.s32 	%r59, %r2, %r14;
	mul.lo.s32 	%r15, %r59, %r51;
	shl.b32 	%r16, %r50, 3;
	shl.b32 	%r17, %r51, 3;
	mov.b32 	%r140, 0;
	mov.f32 	%f35, 0f00000000;
$L__BB0_2:
	setp.gt.u32 	%p2, %r1, 255;
	@%p2 bra 	$L__BB0_10;
	setp.eq.s32 	%p3, %r6, 96;
	mov.u32 	%r141, %r1;
	@%p3 bra 	$L__BB0_7;
	setp.eq.s32 	%p4, %r6, 0;
	add.s32 	%r19, %r4, %r140;
	add.s32 	%r60, %r7, %r140;
	add.s32 	%r61, %r19, %r9;
	mul.wide.u32 	%rd6, %r61, 2;
	add.s64 	%rd7, %rd2, %rd6;
	ld.global.nc.u16 	%rs1, [%rd7];
	and.b32  	%r62, %r1, 240;
	or.b32  	%r63, %r62, %r4;
	shl.b32 	%r64, %r63, 1;
	mov.u32 	%r65, shmem;
	add.s32 	%r66, %r65, %r64;
	st.shared.u16 	[%r66], %rs1;
	mad.lo.s32 	%r67, %r60, %r50, %r8;
	mul.wide.s32 	%rd8, %r67, 2;
	add.s64 	%rd9, %rd1, %rd8;
	ld.global.nc.u16 	%rs2, [%rd9];
	st.shared.u16 	[%r66+512], %rs2;
	mov.u32 	%r141, %r10;
	@%p4 bra 	$L__BB0_7;
	setp.eq.s32 	%p5, %r6, 32;
	add.s32 	%r68, %r11, %r140;
	add.s32 	%r69, %r19, %r12;
	mul.wide.u32 	%rd10, %r69, 2;
	add.s64 	%rd11, %rd2, %rd10;
	ld.global.nc.u16 	%rs3, [%rd11];
	and.b32  	%r70, %r10, 240;
	or.b32  	%r71, %r70, %r4;
	shl.b32 	%r72, %r71, 1;
	add.s32 	%r74, %r65, %r72;
	st.shared.u16 	[%r74], %rs3;
	mad.lo.s32 	%r75, %r68, %r50, %r8;
	mul.wide.s32 	%rd12, %r75, 2;
	add.s64 	%rd13, %rd1, %rd12;
	ld.global.nc.u16 	%rs4, [%rd13];
	st.shared.u16 	[%r74+512], %rs4;
	mov.u32 	%r141, %r13;
	@%p5 bra 	$L__BB0_7;
	add.s32 	%r141, %r1, 96;
	add.s32 	%r76, %r14, %r140;
	add.s32 	%r77, %r19, %r15;
	mul.wide.u32 	%rd14, %r77, 2;
	add.s64 	%rd15, %rd2, %rd14;
	ld.global.nc.u16 	%rs5, [%rd15];
	and.b32  	%r78, %r13, 240;
	or.b32  	%r79, %r78, %r4;
	shl.b32 	%r80, %r79, 1;
	add.s32 	%r82, %r65, %r80;
	st.shared.u16 	[%r82], %rs5;
	mad.lo.s32 	%r83, %r76, %r50, %r8;
	mul.wide.s32 	%rd16, %r83, 2;
	add.s64 	%rd17, %rd1, %rd16;
	ld.global.nc.u16 	%rs6, [%rd17];
	st.shared.u16 	[%r82+512], %rs6;
$L__BB0_7:
	setp.lt.u32 	%p6, %r5, 96;
	@%p6 bra 	$L__BB0_10;
	add.s32 	%r84, %r141, 96;
	shr.u32 	%r85, %r84, 4;
	add.s32 	%r86, %r140, %r85;
	mad.lo.s32 	%r150, %r50, %r86, %r8;
	add.s32 	%r87, %r4, %r140;
	add.s32 	%r88, %r2, %r85;
	mad.lo.s32 	%r149, %r51, %r88, %r87;
	add.s32 	%r148, %r141, -128;
	add.s32 	%r89, %r141, 64;
	shr.u32 	%r90, %r89, 4;
	add.s32 	%r91, %r140, %r90;
	mad.lo.s32 	%r147, %r50, %r91, %r8;
	add.s32 	%r92, %r2, %r90;
	mad.lo.s32 	%r146, %r51, %r92, %r87;
	add.s32 	%r93, %r141, 32;
	shr.u32 	%r94, %r93, 4;
	add.s32 	%r95, %r140, %r94;
	mad.lo.s32 	%r145, %r50, %r95, %r8;
	add.s32 	%r96, %r2, %r94;
	mad.lo.s32 	%r144, %r51, %r96, %r87;
	shr.u32 	%r97, %r141, 4;
	add.s32 	%r98, %r2, %r97;
	mad.lo.s32 	%r143, %r51, %r98, %r87;
	add.s32 	%r99, %r140, %r97;
	mad.lo.s32 	%r142, %r50, %r99, %r8;
$L__BB0_9:
	add.s32 	%r100, %r148, 224;
	add.s32 	%r42, %r148, 128;
	and.b32  	%r101, %r42, 240;
	or.b32  	%r102, %r101, %r4;
	shl.b32 	%r103, %r102, 1;
	mov.u32 	%r104, shmem;
	add.s32 	%r105, %r104, %r103;
	mul.wide.u32 	%rd18, %r143, 2;
	add.s64 	%rd19, %rd2, %rd18;
	ld.global.nc.u16 	%rs7, [%rd19];
	st.shared.u16 	[%r105], %rs7;
	mul.wide.s32 	%rd20, %r142, 2;
	add.s64 	%rd21, %rd1, %rd20;
	ld.global.nc.u16 	%rs8, [%rd21];
	st.shared.u16 	[%r105+512], %rs8;
	add.s32 	%r106, %r148, 160;
	and.b32  	%r107, %r106, 240;
	or.b32  	%r108, %r107, %r4;
	shl.b32 	%r109, %r108, 1;
	add.s32 	%r110, %r104, %r109;
	mul.wide.u32 	%rd22, %r144, 2;
	add.s64 	%rd23, %rd2, %rd22;
	ld.global.nc.u16 	%rs9, [%rd23];
	st.shared.u16 	[%r110], %rs9;
	mul.wide.s32 	%rd24, %r145, 2;
	add.s64 	%rd25, %rd1, %rd24;
	ld.global.nc.u16 	%rs10, [%rd25];
	st.shared.u16 	[%r110+512], %rs10;
	add.s32 	%r111, %r148, 192;
	and.b32  	%r112, %r111, 240;
	or.b32  	%r113, %r112, %r4;
	shl.b32 	%r114, %r113, 1;
	add.s32 	%r115, %r104, %r114;
	mul.wide.u32 	%rd26, %r146, 2;
	add.s64 	%rd27, %rd2, %rd26;
	ld.global.nc.u16 	%rs11, [%rd27];
	st.shared.u16 	[%r115], %rs11;
	mul.wide.s32 	%rd28, %r147, 2;
	add.s64 	%rd29, %rd1, %rd28;
	ld.global.nc.u16 	%rs12, [%rd29];
	st.shared.u16 	[%r115+512], %rs12;
	and.b32  	%r116, %r100, 240;
	or.b32  	%r117, %r116, %r4;
	shl.b32 	%r118, %r117, 1;
	add.s32 	%r119, %r104, %r118;
	mul.wide.u32 	%rd30, %r149, 2;
	add.s64 	%rd31, %rd2, %rd30;
	ld.global.nc.u16 	%rs13, [%rd31];
	st.shared.u16 	[%r119], %rs13;
	mul.wide.s32 	%rd32, %r150, 2;
	add.s64 	%rd33, %rd1, %rd32;
	ld.global.nc.u16 	%rs14, [%rd33];
	st.shared.u16 	[%r119+512], %rs14;
	add.s32 	%r150, %r150, %r16;
	add.s32 	%r149, %r149, %r17;
	setp.lt.u32 	%p7, %r42, %r148;
	add.s32 	%r147, %r147, %r16;
	add.s32 	%r146, %r146, %r17;
	add.s32 	%r145, %r145, %r16;
	add.s32 	%r144, %r144, %r17;
	add.s32 	%r143, %r143, %r17;
	add.s32 	%r142, %r142, %r16;
	mov.u32 	%r148, %r42;
	@%p7 bra 	$L__BB0_9;
$L__BB0_10:
	bar.sync 	0;
	mov.u32 	%r120, shmem;
	mov.b32 	%r121, 16;
	wmma.load.a.sync.aligned.row.m16n16k16.shared.f16 	{%r122, %r123, %r124, %r125, %r126, %r127, %r128, %r129}, [%r120], %r121;
	add.s32 	%r130, %r120, 512;
	wmma.load.b.sync.aligned.col.m16n16k16.shared.f16 	{%r131, %r132, %r133, %r134, %r135, %r136, %r137, %r138}, [%r130], %r121;
	wmma.mma.sync.aligned.row.col.m16n16k16.f32.f32 {%f42, %f41, %f40, %f39, %f38, %f37, %f36, %f35}, {%r122, %r123, %r124, %r125, %r126, %r127, %r128, %r129}, {%r131, %r132, %r133, %r134, %r135, %r136, %r137, %r138}, {%f42, %f41, %f40, %f39, %f38, %f37, %f36, %f35};
	bar.sync 	0;
	add.s32 	%r140, %r140, 16;
	setp.lt.s32 	%p8, %r140, %r51;
	@%p8 bra 	$L__BB0_2;
$L__BB0_11:
	ld.param.u64 	%rd40, [_Z28wmma_shared_noswizzle_kernelPK6__halfS1_Pfiii_param_2];
	cvta.to.global.u64 	%rd34, %rd40;
	mul.lo.s32 	%r139, %r50, %r2;
	cvt.s64.s32 	%rd35, %r139;
	cvt.u64.u32 	%rd36, %r3;
	add.s64 	%rd37, %rd35, %rd36;
	shl.b64 	%rd38, %rd37, 2;
	add.s64 	%rd39, %rd34, %rd38;
	wmma.store.d.sync.aligned.row.m16n16k16.global.f32 	[%rd39], {%f42, %f41, %f40, %f39, %f38, %f37, %f36, %f35}, %r50;
	ret;

}
	// .globl	_Z26wmma_shared_swizzle_kernelPK6__halfS1_Pfiii
.visible .entry _Z26wmma_shared_swizzle_kernelPK6__halfS1_Pfiii(
	.param .u64 .ptr .align 1 _Z26wmma_shared_swizzle_kernelPK6__halfS1_Pfiii_param_0,
	.param .u64 .ptr .align 1 _Z26wmma_shared_swizzle_kernelPK6__halfS1_Pfiii_param_1,
	.param .u64 .ptr .align 1 _Z26wmma_shared_swizzle_kernelPK6__halfS1_Pfiii_param_2,
	.param .u32 _Z26wmma_shared_swizzle_kernelPK6__halfS1_Pfiii_param_3,
	.param .u32 _Z26wmma_shared_swizzle_kernelPK6__halfS1_Pfiii_param_4,
	.param .u32 _Z26wmma_shared_swizzle_kernelPK6__halfS1_Pfiii_param_5
)
{
	.reg .pred 	%p<9>;
	.reg .b16 	%rs<15>;
	.reg .b32 	%r<135>;
	.reg .b32 	%f<43>;
	.reg .b64 	%rd<41>;

	ld.param.u64 	%rd4, [_Z26wmma_shared_swizzle_kernelPK6__halfS1_Pfiii_param_0];
	ld.param.u64 	%rd5, [_Z26wmma_shared_swizzle_kernelPK6__halfS1_Pfiii_param_1];
	ld.param.u32 	%r27, [_Z26wmma_shared_swizzle_kernelPK6__halfS1_Pfiii_param_4];
	ld.param.u32 	%r28, [_Z26wmma_shared_swizzle_kernelPK6__halfS1_Pfiii_param_5];
	cvta.to.global.u64 	%rd1, %rd5;
	cvta.to.global.u64 	%rd2, %rd4;
	mov.u32 	%r1, %tid.x;
	mov.u32 	%r29, %ctaid.y;
	mov.u32 	%r30, %ctaid.x;
	shl.b32 	%r2, %r29, 4;
	shl.b32 	%r3, %r30, 4;
	setp.lt.s32 	%p1, %r28, 1;
	mov.f32 	%f35, 0f00000000;
	mov.f32 	%f36, %f35;
	mov.f32 	%f37, %f35;
	mov.f32 	%f38, %f35;
	mov.f32 	%f39, %f35;
	mov.f32 	%f40, %f35;
	mov.f32 	%f41, %f35;
	mov.f32 	%f42, %f35;
	@%p1 bra 	$L__BB1_11;
	and.b32  	%r4, %r1, 15;
	and.b32  	%r5, %r1, 8;
	max.u32 	%r32, %r1, 224;
	sub.s32 	%r33, %r32, %r1;
	add.s32 	%r6, %r33, 31;
	shr.u32 	%r7, %r1, 4;
	add.s32 	%r34, %r2, %r7;
	add.s32 	%r8, %r4, %r3;
	mul.lo.s32 	%r9, %r34, %r28;
	add.s32 	%r10, %r1, 32;
	shr.u32 	%r11, %r10, 4;
	add.s32 	%r35, %r2, %r11;
	xor.b32  	%r36, %r11, %r1;
	and.b32  	%r37, %r36, 7;
	mad.lo.s32 	%r38, %r11, 24, %r5;
	or.b32  	%r39, %r38, %r37;
	shl.b32 	%r40, %r39, 1;
	mov.u32 	%r41, shmem;
	add.s32 	%r12, %r41, %r40;
	mul.lo.s32 	%r13, %r35, %r28;
	add.s32 	%r14, %r1, 64;
	shr.u32 	%r15, %r14, 4;
	add.s32 	%r42, %r2, %r15;
	xor.b32  	%r43, %r15, %r1;
	and.b32  	%r44, %r43, 7;
	mad.lo.s32 	%r45, %r15, 24, %r5;
	or.b32  	%r46, %r45, %r44;
	shl.b32 	%r47, %r46, 1;
	add.s32 	%r16, %r41, %r47;
	mul.lo.s32 	%r17, %r42, %r28;
	mov.b32 	%r132, 0;
	mov.f32 	%f35, 0f00000000;
$L__BB1_2:
	setp.gt.u32 	%p2, %r1, 255;
	@%p2 bra 	$L__BB1_10;
	and.b32  	%r19, %r6, 96;
	setp.eq.s32 	%p3, %r19, 96;
	mov.u32 	%r133, %r1;
	@%p3 bra 	$L__BB1_7;
	setp.eq.s32 	%p4, %r19, 0;
	add.s32 	%r20, %r4, %r132;
	add.s32 	%r48, %r7, %r132;
	add.s32 	%r49, %r20, %r9;
	mul.wide.u32 	%rd6, %r49, 2;
	add.s64 	%rd7, %rd2, %rd6;
	ld.global.nc.u16 	%rs1, [%rd7];
	mad.lo.s32 	%r50, %r7, 24, %r5;
	xor.b32  	%r51, %r7, %r1;
	and.b32  	%r52, %r51, 7;
	add.s32 	%r53, %r50, %r52;
	shl.b32 	%r54, %r53, 1;
	mov.u32 	%r55, shmem;
	add.s32 	%r56, %r55, %r54;
	st.shared.u16 	[%r56], %rs1;
	mad.lo.s32 	%r57, %r48, %r27, %r8;
	mul.wide.s32 	%rd8, %r57, 2;
	add.s64 	%rd9, %rd1, %rd8;
	ld.global.nc.u16 	%rs2, [%rd9];
	st.shared.u16 	[%r56+768], %rs2;
	mov.u32 	%r133, %r10;
	@%p4 bra 	$L__BB1_7;
	setp.eq.s32 	%p5, %r19, 32;
	add.s32 	%r58, %r11, %r132;
	add.s32 	%r59, %r20, %r13;
	mul.wide.u32 	%rd10, %r59, 2;
	add.s64 	%rd11, %rd2, %rd10;
	ld.global.nc.u16 	%rs3, [%rd11];
	st.shared.u16 	[%r12], %rs3;
	mad.lo.s32 	%r60, %r58, %r27, %r8;
	mul.wide.s32 	%rd12, %r60, 2;
	add.s64 	%rd13, %rd1, %rd12;
	ld.global.nc.u16 	%rs4, [%rd13];
	st.shared.u16 	[%r12+768], %rs4;
	mov.u32 	%r133, %r14;
	@%p5 bra 	$L__BB1_7;
	add.s32 	%r133, %r1, 96;
	add.s32 	%r61, %r15, %r132;
	add.s32 	%r62, %r20, %r17;
	mul.wide.u32 	%rd14, %r62, 2;
	add.s64 	%rd15, %rd2, %rd14;
	ld.global.nc.u16 	%rs5, [%rd15];
	st.shared.u16 	[%r16], %rs5;
	mad.lo.s32 	%r63, %r61, %r27, %r8;
	mul.wide.s32 	%rd16, %r63, 2;
	add.s64 	%rd17, %rd1, %rd16;
	ld.global.nc.u16 	%rs6, [%rd17];
	st.shared.u16 	[%r16+768], %rs6;
$L__BB1_7:
	setp.lt.u32 	%p6, %r6, 96;
	@%p6 bra 	$L__BB1_10;
	add.s32 	%r23, %r4, %r132;
$L__BB1_9:
	shr.u32 	%r64, %r133, 4;
	add.s32 	%r65, %r2, %r64;
	add.s32 	%r66, %r64, %r132;
	xor.b32  	%r67, %r64, %r133;
	and.b32  	%r68, %r67, 7;
	mad.lo.s32 	%r69, %r64, 24, %r5;
	add.s32 	%r70, %r69, %r68;
	shl.b32 	%r71, %r70, 1;
	mov.u32 	%r72, shmem;
	add.s32 	%r73, %r72, %r71;
	mad.lo.s32 	%r74, %r65, %r28, %r23;
	mul.wide.u32 	%rd18, %r74, 2;
	add.s64 	%rd19, %rd2, %rd18;
	ld.global.nc.u16 	%rs7, [%rd19];
	st.shared.u16 	[%r73], %rs7;
	mad.lo.s32 	%r75, %r66, %r27, %r8;
	mul.wide.s32 	%rd20, %r75, 2;
	add.s64 	%rd21, %rd1, %rd20;
	ld.global.nc.u16 	%rs8, [%rd21];
	st.shared.u16 	[%r73+768], %rs8;
	add.s32 	%r76, %r133, 32;
	shr.u32 	%r77, %r76, 4;
	add.s32 	%r78, %r2, %r77;
	add.s32 	%r79, %r77, %r132;
	xor.b32  	%r80, %r77, %r133;
	and.b32  	%r81, %r80, 7;
	mad.lo.s32 	%r82, %r77, 24, %r5;
	add.s32 	%r83, %r82, %r81;
	shl.b32 	%r84, %r83, 1;
	add.s32 	%r85, %r72, %r84;
	mad.lo.s32 	%r86, %r78, %r28, %r23;
	mul.wide.u32 	%rd22, %r86, 2;
	add.s64 	%rd23, %rd2, %rd22;
	ld.global.nc.u16 	%rs9, [%rd23];
	st.shared.u16 	[%r85], %rs9;
	mad.lo.s32 	%r87, %r79, %r27, %r8;
	mul.wide.s32 	%rd24, %r87, 2;
	add.s64 	%rd25, %rd1, %rd24;
	ld.global.nc.u16 	%rs10, [%rd25];
	st.shared.u16 	[%r85+768], %rs10;
	add.s32 	%r88, %r133, 64;
	shr.u32 	%r89, %r88, 4;
	add.s32 	%r90, %r2, %r89;
	add.s32 	%r91, %r89, %r132;
	xor.b32  	%r92, %r89, %r133;
	and.b32  	%r93, %r92, 7;
	mad.lo.s32 	%r94, %r89, 24, %r5;
	add.s32 	%r95, %r94, %r93;
	shl.b32 	%r96, %r95, 1;
	add.s32 	%r97, %r72, %r96;
	mad.lo.s32 	%r98, %r90, %r28, %r23;
	mul.wide.u32 	%rd26, %r98, 2;
	add.s64 	%rd27, %rd2, %rd26;
	ld.global.nc.u16 	%rs11, [%rd27];
	st.shared.u16 	[%r97], %rs11;
	mad.lo.s32 	%r99, %r91, %r27, %r8;
	mul.wide.s32 	%rd28, %r99, 2;
	add.s64 	%rd29, %rd1, %rd28;
	ld.global.nc.u16 	%rs12, [%rd29];
	st.shared.u16 	[%r97+768], %rs12;
	add.s32 	%r100, %r133, 96;
	shr.u32 	%r101, %r100, 4;
	add.s32 	%r102, %r2, %r101;
	add.s32 	%r103, %r101, %r132;
	xor.b32  	%r104, %r101, %r133;
	and.b32  	%r105, %r104, 7;
	mad.lo.s32 	%r106, %r101, 24, %r5;
	add.s32 	%r107, %r106, %r105;
	shl.b32 	%r108, %r107, 1;
	add.s32 	%r109, %r72, %r108;
	mad.lo.s32 	%r110, %r102, %r28, %r23;
	mul.wide.u32 	%rd30, %r110, 2;
	add.s64 	%rd31, %rd2, %rd30;
	ld.global.nc.u16 	%rs13, [%rd31];
	st.shared.u16 	[%r109], %rs13;
	mad.lo.s32 	%r111, %r103, %r27, %r8;
	mul.wide.s32 	%rd32, %r111, 2;
	add.s64 	%rd33, %rd1, %rd32;
	ld.global.nc.u16 	%rs14, [%rd33];
	st.shared.u16 	[%r109+768], %rs14;
	add.s32 	%r25, %r133, 128;
	setp.lt.u32 	%p7, %r133, 128;
	mov.u32 	%r133, %r25;
	@%p7 bra 	$L__BB1_9;
$L__BB1_10:
	bar.sync 	0;
	mov.u32 	%r112, shmem;
	mov.b32 	%r113, 24;
	wmma.load.a.sync.aligned.row.m16n16k16.shared.f16 	{%r114, %r115, %r116, %r117, %r118, %r119, %r120, %r121}, [%r112], %r113;
	add.s32 	%r122, %r112, 768;
	wmma.load.b.sync.aligned.col.m16n16k16.shared.f16 	{%r123, %r124, %r125, %r126, %r127, %r128, %r129, %r130}, [%r122], %r113;
	wmma.mma.sync.aligned.row.col.m16n16k16.f32.f32 {%f42, %f41, %f40, %f39, %f38, %f37, %f36, %f35}, {%r114, %r115, %r116, %r117, %r118, %r119, %r120, %r121}, {%r123, %r124, %r125, %r126, %r127, %r128, %r129, %r130}, {%f42, %f41, %f40, %f39, %f38, %f37, %f36, %f35};
	bar.sync 	0;
	add.s32 	%r132, %r132, 16;
	setp.lt.s32 	%p8, %r132, %r28;
	@%p8 bra 	$L__BB1_2;
$L__BB1_11:
	ld.param.u64 	%rd40, [_Z26wmma_shared_swizzle_kernelPK6__halfS1_Pfiii_param_2];
	cvta.to.global.u64 	%rd34, %rd40;
	mul.lo.s32 	%r131, %r27, %r2;
	cvt.s64.s32 	%rd35, %r131;
	cvt.u64.u32 	%rd36, %r3;
	add.s64 	%rd37, %rd35, %rd36;
	shl.b64 	%rd38, %rd37, 2;
	add.s64 	%rd39, %rd34, %rd38;
	wmma.store.d.sync.aligned.row.m16n16k16.global.f32 	[%rd39], {%f42, %f41, %f40, %f39, %f38, %f37, %f36, %f35}, %r27;
	ret;

}


// ===== COMPILED SASS (sm_100) =====

	.target	sm_100

	.elftype	@"ET_EXEC"


//--------------------- .note.nv.tkinfo           --------------------------
	.section	.note.nv.tkinfo,"",@"SHT_NOTE"
	.sectionflags	@"SHF_NOTE_NV_TKINFO"
	.tkinfo
        /*0018*/ 	.word	0x00000002
        /*0030*/ 	.string	""
        /*0030*/ 	.string	"ptxas"
        /*0030*/ 	.string	"Cuda compilation tools, release 13.0, V13.0.88"
        /*0030*/ 	.string	"Build cuda_13.0.r13.0/compiler.36424714_0"
        /*0030*/ 	.string	"-arch sm_100 -m 64 "



//--------------------- .note.nv.cuinfo           --------------------------
	.section	.note.nv.cuinfo,"",@"SHT_NOTE"
	.sectionflags	@"SHF_NOTE_NV_CUINFO"
        /*0018*/ 	.short	0x0002
        /*001a*/ 	.short	0x0064
        /*001c*/ 	.short	0x0082
	.zero		2


//--------------------- .nv.info                  --------------------------
	.section	.nv.info,"",@"SHT_CUDA_INFO"
	.align	4


	//----- nvinfo : EIATTR_REGCOUNT
	.align		4
        /*0000*/ 	.byte	0x04, 0x2f
        /*0002*/ 	.short	(.L_1 - .L_0)
	.align		4
.L_0:
        /*0004*/ 	.word	index@(_Z28wmma_shared_noswizzle_kernelPK6__halfS1_Pfiii)
        /*0008*/ 	.word	0x00000028


	//----- nvinfo : EIATTR_FRAME_SIZE
	.align		4
.L_1:
        /*000c*/ 	.byte	0x04, 0x11
        /*000e*/ 	.short	(.L_3 - .L_2)
	.align		4
.L_2:
        /*0010*/ 	.word	index@(_Z28wmma_shared_noswizzle_kernelPK6__halfS1_Pfiii)
        /*0014*/ 	.word	0x00000000


	//----- nvinfo : EIATTR_REGCOUNT
	.align		4
.L_3:
        /*0018*/ 	.byte	0x04, 0x2f
        /*001a*/ 	.short	(.L_5 - .L_4)
	.align		4
.L_4:
        /*001c*/ 	.word	index@(_Z26wmma_shared_swizzle_kernelPK6__halfS1_Pfiii)
        /*0020*/ 	.word	0x00000028


	//----- nvinfo : EIATTR_FRAME_SIZE
	.align		4
.L_5:
        /*0024*/ 	.byte	0x04, 0x11
        /*0026*/ 	.short	(.L_7 - .L_6)
	.align		4
.L_6:
        /*0028*/ 	.word	index@(_Z26wmma_shared_swizzle_kernelPK6__halfS1_Pfiii)
        /*002c*/ 	.word	0x00000000


	//----- nvinfo : EIATTR_MIN_STACK_SIZE
	.align		4
.L_7:
        /*0030*/ 	.byte	0x04, 0x12
        /*0032*/ 	.short	(.L_9 - .L_8)
	.align		4
.L_8:
        /*0034*/ 	.word	index@(_Z26wmma_shared_swizzle_kernelPK6__halfS1_Pfiii)
        /*0038*/ 	.word	0x00000000


	//----- nvinfo : EIATTR_MIN_STACK_SIZE
	.align		4
.L_9:
        /*003c*/ 	.byte	0x04, 0x12
        /*003e*/ 	.short	(.L_11 - .L_10)
	.align		4
.L_10:
        /*0040*/ 	.word	index@(_Z28wmma_shared_noswizzle_kernelPK6__halfS1_Pfiii)
        /*0044*/ 	.word	0x00000000
.L_11:


//--------------------- .nv.compat                --------------------------
	.section	.nv.compat,"",@"SHT_CUDA_COMPAT_INFO"
	.align	4
        /*0000*/ 	.byte	0x02, 0x09, 0x00, 0x00, 0x02, 0x02, 0x01, 0x00, 0x02, 0x05, 0x05, 0x00, 0x03, 0x07, 0x01, 0x01
        /*0010*/ 	.byte	0x02, 0x03, 0x00, 0x00, 0x02, 0x06, 0x01, 0x00, 0x04, 0x0b, 0x08, 0x00, 0x09, 0x00, 0x00, 0x00
        /*0020*/ 	.byte	0x00, 0x00, 0x00, 0x00


//--------------------- .nv.info._Z26wmma_shared_swizzle_kernelPK6__halfS1_Pfiii --------------------------
	.section	.nv.info._Z26wmma_shared_swizzle_kernelPK6__halfS1_Pfiii,"",@"SHT_CUDA_INFO"
	.sectionflags	@""
	.align	4


	//----- nvinfo : EIATTR_CUDA_API_VERSION
	.align		4
        /*0000*/ 	.byte	0x04, 0x37
        /*0002*/ 	.short	(.L_13 - .L_12)
.L_12:
        /*0004*/ 	.word	0x00000082


	//----- nvinfo : EIATTR_KPARAM_INFO
	.align		4
.L_13:
        /*0008*/ 	.byte	0x04, 0x17
        /*000a*/ 	.short	(.L_15 - .L_14)
.L_14:
        /*000c*/ 	.word	0x00000000
        /*0010*/ 	.short	0x0005
        /*0012*/ 	.short	0x0020
        /*0014*/ 	.byte	0x00, 0xf0, 0x11, 0x00


	//----- nvinfo : EIATTR_KPARAM_INFO
	.align		4
.L_15:
        /*0018*/ 	.byte	0x04, 0x17
        /*001a*/ 	.short	(.L_17 - .L_16)
.L_16:
        /*001c*/ 	.word	0x00000000
        /*0020*/ 	.short	0x0004
        /*0022*/ 	.short	0x001c
        /*0024*/ 	.byte	0x00, 0xf0, 0x11, 0x00


	//----- nvinfo : EIATTR_KPARAM_INFO
	.align		4
.L_17:
        /*0028*/ 	.byte	0x04, 0x17
        /*002a*/ 	.short	(.L_19 - .L_18)
.L_18:
        /*002c*/ 	.word	0x00000000
        /*0030*/ 	.short	0x0003
        /*0032*/ 	.short	0x0018
        /*0034*/ 	.byte	0x00, 0xf0, 0x11, 0x00


	//----- nvinfo : EIATTR_KPARAM_INFO
	.align		4
.L_19:
        /*0038*/ 	.byte	0x04, 0x17
        /*003a*/ 	.short	(.L_21 - .L_20)
.L_20:
        /*003c*/ 	.word	0x00000000
        /*0040*/ 	.short	0x0002
        /*0042*/ 	.short	0x0010
        /*0044*/ 	.byte	0x00, 0xf5, 0x21, 0x00


	//----- nvinfo : EIATTR_KPARAM_INFO
	.align		4
.L_21:
        /*0048*/ 	.byte	0x04, 0x17
        /*004a*/ 	.short	(.L_23 - .L_22)
.L_22:
        /*004c*/ 	.word	0x00000000
        /*0050*/ 	.short	0x0001
        /*0052*/ 	.short	0x0008
        /*0054*/ 	.byte	0x00, 0xf5, 0x21, 0x00


	//----- nvinfo : EIATTR_KPARAM_INFO
	.align		4
.L_23:
        /*0058*/ 	.byte	0x04, 0x17
        /*005a*/ 	.short	(.L_25 - .L_24)
.L_24:
        /*005c*/ 	.word	0x00000000
        /*0060*/ 	.short	0x0000
        /*0062*/ 	.short	0x0000
        /*0064*/ 	.byte	0x00, 0xf5, 0x21, 0x00


	//----- nvinfo : EIATTR_SPARSE_MMA_MASK
	.align		4
.L_25:
        /*0068*/ 	.byte	0x03, 0x50
        /*006a*/ 	.short	0x0000


	//----- nvinfo : EIATTR_WMMA_USED
	.align		4
        /*006c*/ 	.byte	0x01, 0x2b
	.zero		2


	//----- nvinfo : EIATTR_MAXREG_COUNT
	.align		4
        /*0070*/ 	.byte	0x03, 0x1b
        /*0072*/ 	.short	0x00ff


	//----- nvinfo : EIATTR_NUM_BARRIERS
	.align		4
        /*0074*/ 	.byte	0x02, 0x4c
        /*0076*/ 	.byte	0x01
	.zero		1


	//----- nvinfo : EIATTR_MERCURY_ISA_VERSION
	.align		4
        /*0078*/ 	.byte	0x03, 0x5f
        /*007a*/ 	.short	0x0101


	//----- nvinfo : EIATTR_VRC_CTA_INIT_COUNT
	.align		4
        /*007c*/ 	.byte	0x02, 0x4a
	.zero		1
	.zero		1


	//----- nvinfo : EIATTR_EXIT_INSTR_OFFSETS
	.align		4
        /*0080*/ 	.byte	0x04, 0x1c
        /*0082*/ 	.short	(.L_27 - .L_26)


	//   ....[0]....
.L_26:
        /*0084*/ 	.word	0x00000db0


	//----- nvinfo : EIATTR_CRS_STACK_SIZE
	.align		4
.L_27:
        /*0088*/ 	.byte	0x04, 0x1e
        /*008a*/ 	.short	(.L_29 - .L_28)
.L_28:
        /*008c*/ 	.word	0x00000000


	//----- nvinfo : EIATTR_CBANK_PARAM_SIZE
	.align		4
.L_29:
        /*0090*/ 	.byte	0x03, 0x19
        /*0092*/ 	.short	0x0024


	//----- nvinfo : EIATTR_PARAM_CBANK
	.align		4
        /*0094*/ 	.byte	0x04, 0x0a
        /*0096*/ 	.short	(.L_31 - .L_30)
	.align		4
.L_30:
        /*0098*/ 	.word	index@(.nv.constant0._Z26wmma_shared_swizzle_kernelPK6__halfS1_Pfiii)
        /*009c*/ 	.short	0x0380
        /*009e*/ 	.short	0x0024


	//----- nvinfo : EIATTR_SW_WAR
	.align		4
.L_31:
        /*00a0*/ 	.byte	0x04, 0x36
        /*00a2*/ 	.short	(.L_33 - .L_32)
.L_32:
        /*00a4*/ 	.word	0x00000008
.L_33:


//--------------------- .nv.info._Z28wmma_shared_noswizzle_kernelPK6__halfS1_Pfiii --------------------------
	.section	.nv.info._Z28wmma_shared_noswizzle_kernelPK6__halfS1_Pfiii,"",@"SHT_CUDA_INFO"
	.sectionflags	@""
	.align	4


	//----- nvinfo : EIATTR_CUDA_API_VERSION
	.align		4
        /*0000*/ 	.byte	0x04, 0x37
        /*0002*/ 	.short	(.L_35 - .L_34)
.L_34:
        /*0004*/ 	.word	0x00000082


	//----- nvinfo : EIATTR_KPARAM_INFO
	.align		4
.L_35:
        /*0008*/ 	.byte	0x04, 0x17
        /*000a*/ 	.short	(.L_37 - .L_36)
.L_36:
        /*000c*/ 	.word	0x00000000
        /*0010*/ 	.short	0x0005
        /*0012*/ 	.short	0x0020
        /*0014*/ 	.byte	0x00, 0xf0, 0x11, 0x00


	//----- nvinfo : EIATTR_KPARAM_INFO
	.align		4
.L_37:
        /*0018*/ 	.byte	0x04, 0x17
        /*001a*/ 	.short	(.L_39 - .L_38)
.L_38:
        /*001c*/ 	.word	0x00000000
        /*0020*/ 	.short	0x0004
        /*0022*/ 	.short	0x001c
        /*0024*/ 	.byte	0x00, 0xf0, 0x11, 0x00


	//----- nvinfo : EIATTR_KPARAM_INFO
	.align		4
.L_39:
        /*0028*/ 	.byte	0x04, 0x17
        /*002a*/ 	.short	(.L_41 - .L_40)
.L_40:
        /*002c*/ 	.word	0x00000000
        /*0030*/ 	.short	0x0003
        /*0032*/ 	.short	0x0018
        /*0034*/ 	.byte	0x00, 0xf0, 0x11, 0x00


	//----- nvinfo : EIATTR_KPARAM_INFO
	.align		4
.L_41:
        /*0038*/ 	.byte	0x04, 0x17
        /*003a*/ 	.short	(.L_43 - .L_42)
.L_42:
        /*003c*/ 	.word	0x00000000
        /*0040*/ 	.short	0x0002
        /*0042*/ 	.short	0x0010
        /*0044*/ 	.byte	0x00, 0xf5, 0x21, 0x00


	//----- nvinfo : EIATTR_KPARAM_INFO
	.align		4
.L_43:
        /*0048*/ 	.byte	0x04, 0x17
        /*004a*/ 	.short	(.L_45 - .L_44)
.L_44:
        /*004c*/ 	.word	0x00000000
        /*0050*/ 	.short	0x0001
        /*0052*/ 	.short	0x0008
        /*0054*/ 	.byte	0x00, 0xf5, 0x21, 0x00


	//----- nvinfo : EIATTR_KPARAM_INFO
	.align		4
.L_45:
        /*0058*/ 	.byte	0x04, 0x17
        /*005a*/ 	.short	(.L_47 - .L_46)
.L_46:
        /*005c*/ 	.word	0x00000000
        /*0060*/ 	.short	0x0000
        /*0062*/ 	.short	0x0000
        /*0064*/ 	.byte	0x00, 0xf5, 0x21, 0x00


	//----- nvinfo : EIATTR_SPARSE_MMA_MASK
	.align		4
.L_47:
        /*0068*/ 	.byte	0x03, 0x50
        /*006a*/ 	.short	0x0000


	//----- nvinfo : EIATTR_WMMA_USED
	.align		4
        /*006c*/ 	.byte	0x01, 0x2b
	.zero		2


	//----- nvinfo : EIATTR_MAXREG_COUNT
	.align		4
        /*0070*/ 	.byte	0x03, 0x1b
        /*0072*/ 	.short	0x00ff


	//----- nvinfo : EIATTR_NUM_BARRIERS
	.align		4
        /*0074*/ 	.byte	0x02, 0x4c
        /*0076*/ 	.byte	0x01
	.zero		1


	//----- nvinfo : EIATTR_MERCURY_ISA_VERSION
	.align		4
        /*0078*/ 	.byte	0x03, 0x5f
        /*007a*/ 	.short	0x0101


	//----- nvinfo : EIATTR_VRC_CTA_INIT_COUNT
	.align		4
        /*007c*/ 	.byte	0x02, 0x4a
	.zero		1
	.zero		1


	//----- nvinfo : EIATTR_EXIT_INSTR_OFFSETS
	.align		4
        /*0080*/ 	.byte	0x04, 0x1c
        /*0082*/ 	.short	(.L_49 - .L_48)


	//   ....[0]....
.L_48:
        /*0084*/ 	.word	0x00000d60


	//----- nvinfo : EIATTR_CRS_STACK_SIZE
	.align		4
.L_49:
        /*0088*/ 	.byte	0x04, 0x1e
        /*008a*/ 	.short	(.L_51 - .L_50)
.L_50:
        /*008c*/ 	.word	0x00000000


	//----- nvinfo : EIATTR_CBANK_PARAM_SIZE
	.align		4
.L_51:
        /*0090*/ 	.byte	0x03, 0x19
        /*0092*/ 	.short	0x0024


	//----- nvinfo : EIATTR_PARAM_CBANK
	.align		4
        /*0094*/ 	.byte	0x04, 0x0a
        /*0096*/ 	.short	(.L_53 - .L_52)
	.align		4
.L_52:
        /*0098*/ 	.word	index@(.nv.constant0._Z28wmma_shared_noswizzle_kernelPK6__halfS1_Pfiii)
        /*009c*/ 	.short	0x0380
        /*009e*/ 	.short	0x0024


	//----- nvinfo : EIATTR_SW_WAR
	.align		4
.L_53:
        /*00a0*/ 	.byte	0x04, 0x36
        /*00a2*/ 	.short	(.L_55 - .L_54)
.L_54:
        /*00a4*/ 	.word	0x00000008
.L_55:


//--------------------- .nv.callgraph             --------------------------
	.section	.nv.callgraph,"",@"SHT_CUDA_CALLGRAPH"
	.align	4
	.sectionentsize	8
	.align		4
        /*0000*/ 	.word	0x00000000
	.align		4
        /*0004*/ 	.word	0xffffffff
	.align		4
        /*0008*/ 	.word	0x00000000
	.align		4
        /*000c*/ 	.word	0xfffffffe
	.align		4
        /*0010*/ 	.word	0x00000000
	.align		4
        /*0014*/ 	.word	0xfffffffd
	.align		4
        /*0018*/ 	.word	0x00000000
	.align		4
        /*001c*/ 	.word	0xfffffffc


//--------------------- .text._Z26wmma_shared_swizzle_kernelPK6__halfS1_Pfiii --------------------------
	.section	.text._Z26wmma_shared_swizzle_kernelPK6__halfS1_Pfiii,"ax",@progbits
	.align	128
        .global         _Z26wmma_shared_swizzle_kernelPK6__halfS1_Pfiii
        .type           _Z26wmma_shared_swizzle_kernelPK6__halfS1_Pfiii,@function
        .size           _Z26wmma_shared_swizzle_kernelPK6__halfS1_Pfiii,(.L_x_16 - _Z26wmma_shared_swizzle_kernelPK6__halfS1_Pfiii)
        .other          _Z26wmma_shared_swizzle_kernelPK6__halfS1_Pfiii,@"STO_CUDA_ENTRY STV_DEFAULT"
_Z26wmma_shared_swizzle_kernelPK6__halfS1_Pfiii:
.text._Z26wmma_shared_swizzle_kernelPK6__halfS1_Pfiii:
[----:B------:R-:W-:Y:S01]  /*0000*/  LDC R1, c[0x0][0x37c] ;  /* 0x0000df00ff017b82 */ /* 0x000fe20000000800 */
[----:B------:R-:W0:Y:S07]  /*0010*/  LDCU UR4, c[0x0][0x3a0] ;  /* 0x00007400ff0477ac */ /* 0x000e2e0008000800 */
[----:B------:R-:W1:Y:S01]  /*0020*/  S2UR UR5, SR_CTAID.Y ;  /* 0x00000000000579c3 */ /* 0x000e620000002600 */
[----:B------:R-:W-:Y:S02]  /*0030*/  CS2R R14, SRZ ;  /* 0x00000000000e7805 */ /* 0x000fe4000001ff00 */
[----:B------:R-:W-:-:S02]  /*0040*/  CS2R R12, SRZ ;  /* 0x00000000000c7805 */ /* 0x000fc4000001ff00 */
[----:B------:R-:W-:Y:S02]  /*0050*/  CS2R R10, SRZ ;  /* 0x00000000000a7805 */ /* 0x000fe4000001ff00 */
[----:B------:R-:W-:Y:S01]  /*0060*/  CS2R R8, SRZ ;  /* 0x0000000000087805 */ /* 0x000fe2000001ff00 */
[----:B------:R-:W2:Y:S01]  /*0070*/  LDCU.64 UR10, c[0x0][0x358] ;  /* 0x00006b00ff0a77ac */ /* 0x000ea20008000a00 */
[----:B------:R-:W3:Y:S01]  /*0080*/  S2UR UR6, SR_CTAID.X ;  /* 0x00000000000679c3 */ /* 0x000ee20000002500 */
[----:B0-----:R-:W-:Y:S02]  /*0090*/  UISETP.GE.AND UP0, UPT, UR4, 0x1, UPT ;  /* 0x000000010400788c */ /* 0x001fe4000bf06270 */
[----:B-1----:R-:W-:Y:S02]  /*00a0*/  USHF.L.U32 UR5, UR5, 0x4, URZ ;  /* 0x0000000405057899 */ /* 0x002fe400080006ff */
[----:B---3--:R-:W-:-:S05]  /*00b0*/  USHF.L.U32 UR6, UR6, 0x4, URZ ;  /* 0x0000000406067899 */ /* 0x008fca00080006ff */
[----:B--2---:R-:W-:Y:S07]  /*00c0*/  BRA.U !UP0, `(.L_x_0) ;  /* 0x0000000908e87547 */ /* 0x004fee000b800000 */
[----:B------:R-:W0:Y:S01]  /*00d0*/  S2R R0, SR_TID.X ;  /* 0x0000000000007919 */ /* 0x000e220000002100 */
[----:B------:R-:W1:Y:S01]  /*00e0*/  S2UR UR7, SR_CgaCtaId ;  /* 0x00000000000779c3 */ /* 0x000e620000008800 */
[----:B------:R-:W-:Y:S02]  /*00f0*/  UMOV UR4, 0x400 ;  /* 0x0000040000047882 */ /* 0x000fe40000000000 */
[----:B-1----:R-:W-:Y:S01]  /*0100*/  ULEA UR4, UR7, UR4, 0x18 ;  /* 0x0000000407047291 */ /* 0x002fe2000f8ec0ff */
[C---:B0-----:R-:W-:Y:S01]  /*0110*/  VIADD R2, R0.reuse, 0x20 ;  /* 0x0000002000027836 */ /* 0x041fe20000000000 */
[C---:B------:R-:W-:Y:S01]  /*0120*/  LOP3.LUT R4, R0.reuse, 0x8, RZ, 0xc0, !PT ;  /* 0x0000000800047812 */ /* 0x040fe200078ec0ff */
[----:B------:R-:W-:Y:S01]  /*0130*/  VIADD R3, R0, 0x40 ;  /* 0x0000004000037836 */ /* 0x000fe20000000000 */
[----:B------:R-:W-:Y:S02]  /*0140*/  SHF.R.U32.HI R25, RZ, 0x4, R0 ;  /* 0x00000004ff197819 */ /* 0x000fe40000011600 */
[----:B------:R-:W-:-:S02]  /*0150*/  SHF.R.U32.HI R5, RZ, 0x4, R2 ;  /* 0x00000004ff057819 */ /* 0x000fc40000011602 */
[----:B------:R-:W-:Y:S02]  /*0160*/  SHF.R.U32.HI R7, RZ, 0x4, R3 ;  /* 0x00000004ff077819 */ /* 0x000fe40000011603 */
[C---:B------:R-:W-:Y:S01]  /*0170*/  LOP3.LUT R6, R5.reuse, 0x7, R0, 0x48, !PT ;  /* 0x0000000705067812 */ /* 0x040fe200078e4800 */
[----:B------:R-:W-:Y:S01]  /*0180*/  IMAD R15, R5, 0x18, R4 ;  /* 0x00000018050f7824 */ /* 0x000fe200078e0204 */
[C---:B------:R-:W-:Y:S01]  /*0190*/  LOP3.LUT R16, R7.reuse, 0x7, R0, 0x48, !PT ;  /* 0x0000000707107812 */ /* 0x040fe200078e4800 */
[----:B------:R-:W-:Y:S01]  /*01a0*/  IMAD R17, R7, 0x18, R4 ;  /* 0x0000001807117824 */ /* 0x000fe200078e0204 */
[----:B------:R-:W-:Y:S01]  /*01b0*/  IADD3 R26, PT, PT, R25, UR5, RZ ;  /* 0x00000005191a7c10 */ /* 0x000fe2000fffe0ff */
[----:B------:R-:W-:Y:S01]  /*01c0*/  VIADD R28, R5, UR5 ;  /* 0x00000005051c7c36 */ /* 0x000fe20008000000 */
[----:B------:R-:W-:Y:S01]  /*01d0*/  IADD3 R30, PT, PT, R6, R15, RZ ;  /* 0x0000000f061e7210 */ /* 0x000fe20007ffe0ff */
[----:B------:R-:W-:Y:S01]  /*01e0*/  IMAD.IADD R16, R16, 0x1, R17 ;  /* 0x0000000110107824 */ /* 0x000fe200078e0211 */
[C---:B------:R-:W-:Y:S01]  /*01f0*/  LOP3.LUT R6, R0.reuse, 0xf, RZ, 0xc0, !PT ;  /* 0x0000000f00067812 */ /* 0x040fe200078ec0ff */
[----:B------:R-:W-:Y:S01]  /*0200*/  IMAD.MOV.U32 R15, RZ, RZ, RZ ;  /* 0x000000ffff0f7224 */ /* 0x000fe200078e00ff */
[----:B------:R-:W-:-:S02]  /*0210*/  VIMNMX.U32 R17, PT, PT, R0, 0xe0, !PT ;  /* 0x000000e000117848 */ /* 0x000fc40007fe0000 */
[----:B------:R-:W-:Y:S01]  /*0220*/  IADD3 R29, PT, PT, R7, UR5, RZ ;  /* 0x00000005071d7c10 */ /* 0x000fe2000fffe0ff */
[----:B------:R-:W-:Y:S01]  /*0230*/  VIADD R27, R6, UR6 ;  /* 0x00000006061b7c36 */ /* 0x000fe20008000000 */
[----:B------:R-:W-:Y:S02]  /*0240*/  IADD3 R24, PT, PT, R17, 0x1f, -R0 ;  /* 0x0000001f11187810 */ /* 0x000fe40007ffe800 */
[----:B------:R-:W-:Y:S02]  /*0250*/  LEA R30, R30, UR4, 0x1 ;  /* 0x000000041e1e7c11 */ /* 0x000fe4000f8e08ff */
[----:B------:R-:W-:Y:S01]  /*0260*/  LEA R31, R16, UR4, 0x1 ;  /* 0x00000004101f7c11 */ /* 0x000fe2000f8e08ff */
[----:B------:R-:W-:-:S06]  /*0270*/  UMOV UR4, URZ ;  /* 0x000000ff00047c82 */ /* 0x000fcc0008000000 */
.L_x_6:
[----:B------:R-:W-:Y:S01]  /*0280*/  ISETP.GT.U32.AND P0, PT, R0, 0xff, PT ;  /* 0x000000ff0000780c */ /* 0x000fe20003f04070 */
[----:B------:R-:W0:Y:S01]  /*0290*/  LDCU UR9, c[0x0][0x3a0] ;  /* 0x00007400ff0977ac */ /* 0x000e220008000800 */
[----:B------:R-:W-:Y:S01]  /*02a0*/  BSSY.RECONVERGENT B0, `(.L_x_1) ;  /* 0x0000080000007945 */ /* 0x000fe20003800200 */
[----:B------:R-:W1:Y:S10]  /*02b0*/  LDCU UR12, c[0x0][0x39c] ;  /* 0x00007380ff0c77ac */ /* 0x000e740008000800 */
[----:B------:R-:W-:Y:S05]  /*02c0*/  @P0 BRA `(.L_x_2) ;  /* 0x0000000400f40947 */ /* 0x000fea0003800000 */
[C---:B------:R-:W-:Y:S01]  /*02d0*/  LOP3.LUT R35, R24.reuse, 0x60, RZ, 0xc0, !PT ;  /* 0x0000006018237812 */ /* 0x040fe200078ec0ff */
[----:B------:R-:W-:Y:S01]  /*02e0*/  BSSY.RECONVERGENT B1, `(.L_x_3) ;  /* 0x0000032000017945 */ /* 0x000fe20003800200 */
[----:B------:R-:W-:Y:S01]  /*02f0*/  ISETP.GE.U32.AND P0, PT, R24, 0x60, PT ;  /* 0x000000601800780c */ /* 0x000fe20003f06070 */
[----:B------:R-:W-:Y:S01]  /*0300*/  IMAD.MOV.U32 R34, RZ, RZ, R0 ;  /* 0x000000ffff227224 */ /* 0x000fe200078e0000 */
[----:B------:R-:W-:-:S13]  /*0310*/  ISETP.NE.AND P1, PT, R35, 0x60, PT ;  /* 0x000000602300780c */ /* 0x000fda0003f25270 */
[----:B------:R-:W-:Y:S05]  /*0320*/  @!P1 BRA `(.L_x_4) ;  /* 0x0000000000b49947 */ /* 0x000fea0003800000 */
[----:B------:R-:W2:Y:S01]  /*0330*/  LDC R23, c[0x0][0x3a0] ;  /* 0x0000e800ff177b82 */ /* 0x000ea20000000800 */
[----:B------:R-:W-:-:S07]  /*0340*/  VIADD R22, R6, UR4 ;  /* 0x0000000406167c36 */ /* 0x000fce0008000000 */
[----:B------:R-:W3:Y:S08]  /*0350*/  LDC.64 R18, c[0x0][0x380] ;  /* 0x0000e000ff127b82 */ /* 0x000ef00000000a00 */
[----:B------:R-:W4:Y:S08]  /*0360*/  LDC R32, c[0x0][0x39c] ;  /* 0x0000e700ff207b82 */ /* 0x000f300000000800 */
[----:B------:R-:W5:Y:S01]  /*0370*/  LDC.64 R16, c[0x0][0x388] ;  /* 0x0000e200ff107b82 */ /* 0x000f620000000a00 */
[----:B--2---:R-:W-:Y:S01]  /*0380*/  IMAD R21, R26, R23, R22 ;  /* 0x000000171a157224 */ /* 0x004fe200078e0216 */
[C---:B------:R-:W-:Y:S01]  /*0390*/  LOP3.LUT R37, R25.reuse, 0x7, R0, 0x48, !PT ;  /* 0x0000000719257812 */ /* 0x040fe200078e4800 */
[----:B------:R-:W-:-:S02]  /*03a0*/  IMAD R34, R25, 0x18, R4 ;  /* 0x0000001819227824 */ /* 0x000fc400078e0204 */
[----:B---3--:R-:W-:-:S03]  /*03b0*/  IMAD.WIDE.U32 R20, R21, 0x2, R18 ;  /* 0x0000000215147825 */ /* 0x008fc600078e0012 */
[----:B------:R-:W-:Y:S01]  /*03c0*/  IADD3 R36, PT, PT, R34, R37, RZ ;  /* 0x0000002522247210 */ /* 0x000fe20007ffe0ff */
[----:B------:R-:W-:Y:S01]  /*03d0*/  VIADD R34, R25, UR4 ;  /* 0x0000000419227c36 */ /* 0x000fe20008000000 */
[----:B------:R4:W2:Y:S01]  /*03e0*/  LDG.E.U16.CONSTANT R33, desc[UR10][R20.64] ;  /* 0x0000000a14217981 */ /* 0x0008a2000c1e9500 */
[----:B------:R-:W3:Y:S01]  /*03f0*/  S2UR UR8, SR_CgaCtaId ;  /* 0x00000000000879c3 */ /* 0x000ee20000008800 */
[----:B------:R-:W-:Y:S01]  /*0400*/  UMOV UR7, 0x400 ;  /* 0x0000040000077882 */ /* 0x000fe20000000000 */
[----:B----4-:R-:W-:-:S04]  /*0410*/  IMAD R21, R34, R32, R27 ;  /* 0x0000002022157224 */ /* 0x010fc800078e021b */
[----:B-----5:R-:W-:-:S06]  /*0420*/  IMAD.WIDE R20, R21, 0x2, R16 ;  /* 0x0000000215147825 */ /* 0x020fcc00078e0210 */
[----:B------:R-:W4:Y:S01]  /*0430*/  LDG.E.U16.CONSTANT R21, desc[UR10][R20.64] ;  /* 0x0000000a14157981 */ /* 0x000f22000c1e9500 */
[----:B---3--:R-:W-:-:S06]  /*0440*/  ULEA UR7, UR8, UR7, 0x18 ;  /* 0x0000000708077291 */ /* 0x008fcc000f8ec0ff */
[----:B------:R-:W-:Y:S02]  /*0450*/  LEA R36, R36, UR7, 0x1 ;  /* 0x0000000724247c11 */ /* 0x000fe4000f8e08ff */
[----:B------:R-:W-:Y:S01]  /*0460*/  ISETP.NE.AND P1, PT, R35, RZ, PT ;  /* 0x000000ff2300720c */ /* 0x000fe20003f25270 */
[----:B------:R-:W-:Y:S02]  /*0470*/  IMAD.MOV.U32 R34, RZ, RZ, R2 ;  /* 0x000000ffff227224 */ /* 0x000fe400078e0002 */
[----:B--2---:R2:W-:Y:S04]  /*0480*/  STS.U16 [R36], R33 ;  /* 0x0000002124007388 */ /* 0x0045e80000000400 */
[----:B----4-:R2:W-:Y:S06]  /*0490*/  STS.U16 [R36+0x300], R21 ;  /* 0x0003001524007388 */ /* 0x0105ec0000000400 */
[----:B------:R-:W-:Y:S05]  /*04a0*/  @!P1 BRA `(.L_x_4) ;  /* 0x0000000000549947 */ /* 0x000fea0003800000 */
[----:B------:R-:W-:Y:S01]  /*04b0*/  ISETP.NE.AND P1, PT, R35, 0x20, PT ;  /* 0x000000202300780c */ /* 0x000fe20003f25270 */
[----:B--2---:R-:W-:Y:S01]  /*04c0*/  IMAD R21, R28, R23, R22 ;  /* 0x000000171c157224 */ /* 0x004fe200078e0216 */
[----:B------:R-:W-:-:S11]  /*04d0*/  IADD3 R20, PT, PT, R5, UR4, RZ ;  /* 0x0000000405147c10 */ /* 0x000fd6000fffe0ff */
[----:B------:R-:W-:Y:S02]  /*04e0*/  @P1 IMAD R33, R29, R23, R22 ;  /* 0x000000171d211224 */ /* 0x000fe400078e0216 */
[----:B------:R-:W-:Y:S02]  /*04f0*/  @P1 VIADD R22, R7, UR4 ;  /* 0x0000000407161c36 */ /* 0x000fe40008000000 */
[-CC-:B------:R-:W-:Y:S02]  /*0500*/  IMAD R23, R20, R32.reuse, R27.reuse ;  /* 0x0000002014177224 */ /* 0x180fe400078e021b */
[----:B------:R-:W-:Y:S02]  /*0510*/  @P1 IMAD R35, R22, R32, R27 ;  /* 0x0000002016231224 */ /* 0x000fe400078e021b */
[----:B------:R-:W-:-:S04]  /*0520*/  IMAD.WIDE.U32 R20, R21, 0x2, R18 ;  /* 0x0000000215147825 */ /* 0x000fc800078e0012 */
[----:B------:R-:W-:Y:S02]  /*0530*/  IMAD.WIDE R22, R23, 0x2, R16 ;  /* 0x0000000217167825 */ /* 0x000fe400078e0210 */
[----:B------:R-:W2:Y:S02]  /*0540*/  LDG.E.U16.CONSTANT R21, desc[UR10][R20.64] ;  /* 0x0000000a14157981 */ /* 0x000ea4000c1e9500 */
[----:B------:R-:W-:Y:S02]  /*0550*/  @P1 IMAD.WIDE.U32 R18, R33, 0x2, R18 ;  /* 0x0000000221121825 */ /* 0x000fe400078e0012 */
[----:B------:R-:W3:Y:S02]  /*0560*/  LDG.E.U16.CONSTANT R23, desc[UR10][R22.64] ;  /* 0x0000000a16177981 */ /* 0x000ee4000c1e9500 */
[----:B------:R-:W-:Y:S02]  /*0570*/  @P1 IMAD.WIDE R16, R35, 0x2, R16 ;  /* 0x0000000223101825 */ /* 0x000fe400078e0210 */
[----:B------:R-:W4:Y:S04]  /*0580*/  @P1 LDG.E.U16.CONSTANT R18, desc[UR10][R18.64] ;  /* 0x0000000a12121981 */ /* 0x000f28000c1e9500 */
[----:B------:R-:W5:Y:S01]  /*0590*/  @P1 LDG.E.U16.CONSTANT R16, desc[UR10][R16.64] ;  /* 0x0000000a10101981 */ /* 0x000f62000c1e9500 */
[----:B------:R-:W-:Y:S01]  /*05a0*/  IMAD.MOV.U32 R34, RZ, RZ, R3 ;  /* 0x000000ffff227224 */ /* 0x000fe200078e0003 */
[----:B------:R-:W-:-:S02]  /*05b0*/  @P1 IADD3 R34, PT, PT, R0, 0x60, RZ ;  /* 0x0000006000221810 */ /* 0x000fc40007ffe0ff */
[----:B--2---:R2:W-:Y:S04]  /*05c0*/  STS.U16 [R30], R21 ;  /* 0x000000151e007388 */ /* 0x0045e80000000400 */
[----:B---3--:R2:W-:Y:S04]  /*05d0*/  STS.U16 [R30+0x300], R23 ;  /* 0x000300171e007388 */ /* 0x0085e80000000400 */
[----:B----4-:R2:W-:Y:S04]  /*05e0*/  @P1 STS.U16 [R31], R18 ;  /* 0x000000121f001388 */ /* 0x0105e80000000400 */
[----:B-----5:R2:W-:Y:S02]  /*05f0*/  @P1 STS.U16 [R31+0x300], R16 ;  /* 0x000300101f001388 */ /* 0x0205e40000000400 */
.L_x_4:
[----:B01----:R-:W-:Y:S05]  /*0600*/  BSYNC.RECONVERGENT B1 ;  /* 0x0000000000017941 */ /* 0x003fea0003800200 */
.L_x_3:
[----:B------:R-:W-:Y:S05]  /*0610*/  @!P0 BRA `(.L_x_2) ;  /* 0x0000000400208947 */ /* 0x000fea0003800000 */
[----:B------:R-:W0:Y:S01]  /*0620*/  S2R R17, SR_CgaCtaId ;  /* 0x0000000000117919 */ /* 0x000e220000008800 */
[----:B------:R-:W-:Y:S01]  /*0630*/  MOV R32, 0x400 ;  /* 0x0000040000207802 */ /* 0x000fe20000000f00 */
[----:B--2---:R-:W-:-:S03]  /*0640*/  VIADD R33, R6, UR4 ;  /* 0x0000000406217c36 */ /* 0x004fc60008000000 */
[----:B0-----:R-:W-:-:S07]  /*0650*/  LEA R32, R17, R32, 0x18 ;  /* 0x0000002011207211 */ /* 0x001fce00078ec0ff */
.L_x_5:
[----:B---3--:R-:W0:Y:S01]  /*0660*/  LDC.64 R16, c[0x0][0x380] ;  /* 0x0000e000ff107b82 */ /* 0x008e220000000a00 */
[----:B------:R-:W-:-:S04]  /*0670*/  SHF.R.U32.HI R21, RZ, 0x4, R34 ;  /* 0x00000004ff157819 */ /* 0x000fc80000011622 */
[C---:B------:R-:W-:Y:S01]  /*0680*/  LOP3.LUT R35, R21.reuse, 0x7, R34, 0x48, !PT ;  /* 0x0000000715237812 */ /* 0x040fe200078e4822 */
[C---:B------:R-:W-:Y:S02]  /*0690*/  VIADD R20, R21.reuse, UR5 ;  /* 0x0000000515147c36 */ /* 0x040fe40008000000 */
[----:B------:R-:W1:Y:S01]  /*06a0*/  LDC.64 R18, c[0x0][0x388] ;  /* 0x0000e200ff127b82 */ /* 0x000e620000000a00 */
[C---:B------:R-:W-:Y:S02]  /*06b0*/  IMAD R22, R21.reuse, 0x18, R4 ;  /* 0x0000001815167824 */ /* 0x040fe400078e0204 */
[----:B------:R-:W-:Y:S02]  /*06c0*/  IMAD R23, R20, UR9, R33 ;  /* 0x0000000914177c24 */ /* 0x000fe4000f8e0221 */
[----:B------:R-:W-:Y:S01]  /*06d0*/  VIADD R20, R21, UR4 ;  /* 0x0000000415147c36 */ /* 0x000fe20008000000 */
[----:B------:R-:W-:-:S03]  /*06e0*/  IADD3 R35, PT, PT, R35, R22, RZ ;  /* 0x0000001623237210 */ /* 0x000fc60007ffe0ff */
[----:B------:R-:W-:Y:S02]  /*06f0*/  IMAD R21, R20, UR12, R27 ;  /* 0x0000000c14157c24 */ /* 0x000fe4000f8e021b */
[----:B0-----:R-:W-:-:S05]  /*0700*/  IMAD.WIDE.U32 R22, R23, 0x2, R16 ;  /* 0x0000000217167825 */ /* 0x001fca00078e0010 */
[----:B------:R0:W2:Y:S01]  /*0710*/  LDG.E.U16.CONSTANT R37, desc[UR10][R22.64] ;  /* 0x0000000a16257981 */ /* 0x0000a2000c1e9500 */
[----:B-1----:R-:W-:-:S06]  /*0720*/  IMAD.WIDE R20, R21, 0x2, R18 ;  /* 0x0000000215147825 */ /* 0x002fcc00078e0212 */
[----:B------:R1:W3:Y:S01]  /*0730*/  LDG.E.U16.CONSTANT R21, desc[UR10][R20.64] ;  /* 0x0000000a14157981 */ /* 0x0002e2000c1e9500 */
[----:B------:R-:W-:Y:S01]  /*0740*/  IMAD R36, R35, 0x2, R32 ;  /* 0x0000000223247824 */ /* 0x000fe200078e0220 */
[----:B------:R-:W-:-:S04]  /*0750*/  IADD3 R35, PT, PT, R34, 0x20, RZ ;  /* 0x0000002022237810 */ /* 0x000fc80007ffe0ff */
[----:B0-----:R-:W-:-:S04]  /*0760*/  SHF.R.U32.HI R23, RZ, 0x4, R35 ;  /* 0x00000004ff177819 */ /* 0x001fc80000011623 */
[C---:B------:R-:W-:Y:S01]  /*0770*/  LOP3.LUT R35, R23.reuse, 0x7, R34, 0x48, !PT ;  /* 0x0000000717237812 */ /* 0x040fe200078e4822 */
[C---:B------:R-:W-:Y:S02]  /*0780*/  IMAD R22, R23.reuse, 0x18, R4 ;  /* 0x0000001817167824 */ /* 0x040fe400078e0204 */
[----:B-1----:R-:W-:-:S03]  /*0790*/  VIADD R20, R23, UR5 ;  /* 0x0000000517147c36 */ /* 0x002fc60008000000 */
[----:B------:R-:W-:Y:S01]  /*07a0*/  IADD3 R35, PT, PT, R35, R22, RZ ;  /* 0x0000001623237210 */ /* 0x000fe20007ffe0ff */
[----:B------:R-:W-:Y:S02]  /*07b0*/  IMAD R22, R20, UR9, R33 ;  /* 0x0000000914167c24 */ /* 0x000fe4000f8e0221 */
[----:B------:R-:W-:Y:S02]  /*07c0*/  VIADD R20, R23, UR4 ;  /* 0x0000000417147c36 */ /* 0x000fe40008000000 */
[----:B------:R-:W-:-:S06]  /*07d0*/  IMAD.WIDE.U32 R22, R22, 0x2, R16 ;  /* 0x0000000216167825 */ /* 0x000fcc00078e0010 */
[----:B------:R-:W4:Y:S04]  /*07e0*/  LDG.E.U16.CONSTANT R22, desc[UR10][R22.64] ;  /* 0x0000000a16167981 */ /* 0x000f28000c1e9500 */
[----:B--2---:R0:W-:Y:S04]  /*07f0*/  STS.U16 [R36], R37 ;  /* 0x0000002524007388 */ /* 0x0041e80000000400 */
[----:B---3--:R1:W-:Y:S01]  /*0800*/  STS.U16 [R36+0x300], R21 ;  /* 0x0003001524007388 */ /* 0x0083e20000000400 */
[----:B0-----:R-:W-:-:S04]  /*0810*/  IMAD R37, R20, UR12, R27 ;  /* 0x0000000c14257c24 */ /* 0x001fc8000f8e021b */
[----:B-1----:R-:W-:-:S05]  /*0820*/  IMAD.WIDE R20, R37, 0x2, R18 ;  /* 0x0000000225147825 */ /* 0x002fca00078e0212 */
[----:B------:R0:W2:Y:S01]  /*0830*/  LDG.E.U16.CONSTANT R36, desc[UR10][R20.64] ;  /* 0x0000000a14247981 */ /* 0x0000a2000c1e9500 */
[----:B------:R-:W-:Y:S01]  /*0840*/  VIADD R37, R34, 0x40 ;  /* 0x0000004022257836 */ /* 0x000fe20000000000 */
[----:B------:R-:W-:-:S04]  /*0850*/  LEA R35, R35, R32, 0x1 ;  /* 0x0000002023237211 */ /* 0x000fc800078e08ff */
[----:B------:R-:W-:-:S04]  /*0860*/  SHF.R.U32.HI R37, RZ, 0x4, R37 ;  /* 0x00000004ff257819 */ /* 0x000fc80000011625 */
[C---:B0-----:R-:W-:Y:S01]  /*0870*/  IADD3 R20, PT, PT, R37.reuse, UR5, RZ ;  /* 0x0000000525147c10 */ /* 0x041fe2000fffe0ff */
[----:B----4-:R0:W-:Y:S01]  /*0880*/  STS.U16 [R35], R22 ;  /* 0x0000001623007388 */ /* 0x0101e20000000400 */
[----:B------:R-:W-:-:S03]  /*0890*/  LOP3.LUT R23, R37, 0x7, R34, 0x48, !PT ;  /* 0x0000000725177812 */ /* 0x000fc600078e4822 */
[----:B------:R-:W-:Y:S02]  /*08a0*/  IMAD R21, R20, UR9, R33 ;  /* 0x0000000914157c24 */ /* 0x000fe4000f8e0221 */
[----:B------:R-:W-:Y:S01]  /*08b0*/  IMAD R20, R37, 0x18, R4 ;  /* 0x0000001825147824 */ /* 0x000fe200078e0204 */
[----:B0-----:R-:W-:-:S03]  /*08c0*/  IADD3 R22, PT, PT, R34, 0x60, RZ ;  /* 0x0000006022167810 */ /* 0x001fc60007ffe0ff */
[----:B------:R-:W-:Y:S02]  /*08d0*/  IMAD.IADD R23, R23, 0x1, R20 ;  /* 0x0000000117177824 */ /* 0x000fe400078e0214 */
[----:B------:R-:W-:-:S06]  /*08e0*/  IMAD.WIDE.U32 R20, R21, 0x2, R16 ;  /* 0x0000000215147825 */ /* 0x000fcc00078e0010 */
[----:B------:R0:W3:Y:S04]  /*08f0*/  LDG.E.U16.CONSTANT R20, desc[UR10][R20.64] ;  /* 0x0000000a14147981 */ /* 0x0000e8000c1e9500 */
[----:B--2---:R1:W-:Y:S02]  /*0900*/  STS.U16 [R35+0x300], R36 ;  /* 0x0003002423007388 */ /* 0x0043e40000000400 */
[----:B-1----:R-:W-:-:S04]  /*0910*/  SHF.R.U32.HI R36, RZ, 0x4, R22 ;  /* 0x00000004ff247819 */ /* 0x002fc80000011616 */
[----:B------:R-:W-:Y:S01]  /*0920*/  IADD3 R22, PT, PT, R36, UR5, RZ ;  /* 0x0000000524167c10 */ /* 0x000fe2000fffe0ff */
[----:B------:R-:W-:-:S04]  /*0930*/  IMAD R35, R23, 0x2, R32 ;  /* 0x0000000217237824 */ /* 0x000fc800078e0220 */
[----:B------:R-:W-:-:S04]  /*0940*/  IMAD R23, R22, UR9, R33 ;  /* 0x0000000916177c24 */ /* 0x000fc8000f8e0221 */
[----:B------:R-:W-:Y:S01]  /*0950*/  IMAD.WIDE.U32 R22, R23, 0x2, R16 ;  /* 0x0000000217167825 */ /* 0x000fe200078e0010 */
[----:B------:R-:W-:-:S03]  /*0960*/  LOP3.LUT R16, R36, 0x7, R34, 0x48, !PT ;  /* 0x0000000724107812 */ /* 0x000fc600078e4822 */
[----:B------:R-:W-:Y:S02]  /*0970*/  IMAD R17, R36, 0x18, R4 ;  /* 0x0000001824117824 */ /* 0x000fe400078e0204 */
[----:B------:R-:W2:Y:S02]  /*0980*/  LDG.E.U16.CONSTANT R22, desc[UR10][R22.64] ;  /* 0x0000000a16167981 */ /* 0x000ea4000c1e9500 */
[----:B0-----:R-:W-:Y:S01]  /*0990*/  IMAD.IADD R21, R16, 0x1, R17 ;  /* 0x0000000110157824 */ /* 0x001fe200078e0211 */
[----:B------:R-:W-:Y:S01]  /*09a0*/  IADD3 R16, PT, PT, R37, UR4, RZ ;  /* 0x0000000425107c10 */ /* 0x000fe2000fffe0ff */
[----:B------:R-:W-:-:S04]  /*09b0*/  VIADD R36, R36, UR4 ;  /* 0x0000000424247c36 */ /* 0x000fc80008000000 */
[--C-:B------:R-:W-:Y:S02]  /*09c0*/  IMAD R17, R16, UR12, R27.reuse ;  /* 0x0000000c10117c24 */ /* 0x100fe4000f8e021b */
[----:B------:R-:W-:Y:S02]  /*09d0*/  IMAD R37, R36, UR12, R27 ;  /* 0x0000000c24257c24 */ /* 0x000fe4000f8e021b */
[----:B------:R-:W-:-:S04]  /*09e0*/  IMAD.WIDE R16, R17, 0x2, R18 ;  /* 0x0000000211107825 */ /* 0x000fc800078e0212 */
[----:B------:R-:W-:Y:S02]  /*09f0*/  IMAD.WIDE R18, R37, 0x2, R18 ;  /* 0x0000000225127825 */ /* 0x000fe400078e0212 */
[----:B------:R-:W4:Y:S04]  /*0a00*/  LDG.E.U16.CONSTANT R16, desc[UR10][R16.64] ;  /* 0x0000000a10107981 */ /* 0x000f28000c1e9500 */
[----:B------:R-:W5:Y:S01]  /*0a10*/  LDG.E.U16.CONSTANT R18, desc[UR10][R18.64] ;  /* 0x0000000a12127981 */ /* 0x000f62000c1e9500 */
[----:B------:R-:W-:-:S03]  /*0a20*/  LEA R21, R21, R32, 0x1 ;  /* 0x0000002015157211 */ /* 0x000fc600078e08ff */
[----:B---3--:R3:W-:Y:S01]  /*0a30*/  STS.U16 [R35], R20 ;  /* 0x0000001423007388 */ /* 0x0087e20000000400 */
[C---:B------:R-:W-:Y:S01]  /*0a40*/  ISETP.GE.U32.AND P0, PT, R34.reuse, 0x80, PT ;  /* 0x000000802200780c */ /* 0x040fe20003f06070 */
[----:B------:R-:W-:Y:S02]  /*0a50*/  VIADD R34, R34, 0x80 ;  /* 0x0000008022227836 */ /* 0x000fe40000000000 */
[----:B----4-:R3:W-:Y:S04]  /*0a60*/  STS.U16 [R35+0x300], R16 ;  /* 0x0003001023007388 */ /* 0x0107e80000000400 */
[----:B--2---:R3:W-:Y:S04]  /*0a70*/  STS.U16 [R21], R22 ;  /* 0x0000001615007388 */ /* 0x0047e80000000400 */
[----:B-----5:R3:W-:Y:S02]  /*0a80*/  STS.U16 [R21+0x300], R18 ;  /* 0x0003001215007388 */ /* 0x0207e40000000400 */
[----:B------:R-:W-:Y:S05]  /*0a90*/  @!P0 BRA `(.L_x_5) ;  /* 0xfffffff800f08947 */ /* 0x000fea000383ffff */
.L_x_2:
[----:B01----:R-:W-:Y:S05]  /*0aa0*/  BSYNC.RECONVERGENT B0 ;  /* 0x0000000000007941 */ /* 0x003fea0003800200 */
.L_x_1:
[----:B--23--:R-:W0:Y:S01]  /*0ab0*/  S2R R18, SR_LANEID ;  /* 0x0000000000127919 */ /* 0x00ce220000000000 */
[----:B------:R-:W1:Y:S01]  /*0ac0*/  S2UR UR8, SR_CgaCtaId ;  /* 0x00000000000879c3 */ /* 0x000e620000008800 */
[----:B------:R-:W-:Y:S01]  /*0ad0*/  UMOV UR7, 0x400 ;  /* 0x0000040000077882 */ /* 0x000fe20000000000 */
[----:B------:R-:W-:-:S06]  /*0ae0*/  UIADD3 UR4, UPT, UPT, UR4, 0x10, URZ ;  /* 0x0000001004047890 */ /* 0x000fcc000fffe0ff */
[----:B------:R-:W-:Y:S01]  /*0af0*/  BAR.SYNC.DEFER_BLOCKING 0x0 ;  /* 0x0000000000007b1d */ /* 0x000fe20000010000 */
[----:B-1----:R-:W-:-:S04]  /*0b00*/  ULEA UR7, UR8, UR7, 0x18 ;  /* 0x0000000708077291 */ /* 0x002fc8000f8ec0ff */
[----:B------:R-:W-:Y:S01]  /*0b10*/  UIADD3 UR8, UPT, UPT, UR7, 0x300, URZ ;  /* 0x0000030007087890 */ /* 0x000fe2000fffe0ff */
[--C-:B0-----:R-:W-:Y:S02]  /*0b20*/  SHF.R.U32.HI R16, RZ, 0x3, R18.reuse ;  /* 0x00000003ff107819 */ /* 0x101fe40000011612 */
[----:B------:R-:W-:Y:S02]  /*0b30*/  LOP3.LUT R17, R18, 0x7, RZ, 0xc0, !PT ;  /* 0x0000000712117812 */ /* 0x000fe400078ec0ff */
[C---:B------:R-:W-:Y:S01]  /*0b40*/  SHF.L.U32 R20, R16.reuse, 0x3, RZ ;  /* 0x0000000310147819 */ /* 0x040fe200000006ff */
[----:B------:R-:W-:Y:S01]  /*0b50*/  IMAD.SHL.U32 R16, R16, 0x8, RZ ;  /* 0x0000000810107824 */ /* 0x000fe200078e00ff */
[----:B------:R-:W-:Y:S02]  /*0b60*/  SHF.R.U32.HI R18, RZ, 0x4, R18 ;  /* 0x00000004ff127819 */ /* 0x000fe40000011612 */
[----:B------:R-:W-:Y:S02]  /*0b70*/  LOP3.LUT R19, R20, 0x8, R17, 0xe2, !PT ;  /* 0x0000000814137812 */ /* 0x000fe400078ee211 */
[C---:B------:R-:W-:Y:S01]  /*0b80*/  LEA R17, R18.reuse, R17, 0x3 ;  /* 0x0000001112117211 */ /* 0x040fe200078e18ff */
[----:B------:R-:W-:Y:S01]  /*0b90*/  IMAD.SHL.U32 R18, R18, 0x8, RZ ;  /* 0x0000000812127824 */ /* 0x000fe200078e00ff */
[----:B------:R-:W-:-:S03]  /*0ba0*/  LOP3.LUT R16, R16, 0x8, RZ, 0xe2, !PT ;  /* 0x0000000810107812 */ /* 0x000fc600078ee2ff */
[----:B------:R-:W-:Y:S02]  /*0bb0*/  IMAD R18, R19, 0x18, R18 ;  /* 0x0000001813127824 */ /* 0x000fe400078e0212 */
[----:B------:R-:W-:-:S03]  /*0bc0*/  IMAD R16, R17, 0x18, R16 ;  /* 0x0000001811107824 */ /* 0x000fc600078e0210 */
[----:B------:R-:W-:Y:S01]  /*0bd0*/  LEA R18, R18, UR7, 0x1 ;  /* 0x0000000712127c11 */ /* 0x000fe2000f8e08ff */
[----:B------:R-:W0:Y:S01]  /*0be0*/  LDCU UR7, c[0x0][0x3a0] ;  /* 0x00007400ff0777ac */ /* 0x000e220008000800 */
[----:B------:R-:W-:-:S04]  /*0bf0*/  LEA R20, R16, UR8, 0x1 ;  /* 0x0000000810147c11 */ /* 0x000fc8000f8e08ff */
[----:B------:R-:W-:Y:S04]  /*0c00*/  LDSM.16.M88.4 R16, [R18] ;  /* 0x000000001210783b */ /* 0x000fe80000000200 */
[----:B------:R-:W1:Y:S01]  /*0c10*/  LDSM.16.M88.4 R20, [R20] ;  /* 0x000000001414783b */ /* 0x000e620000000200 */
[----:B0-----:R-:W-:Y:S01]  /*0c20*/  UISETP.GE.AND UP0, UPT, UR4, UR7, UPT ;  /* 0x000000070400728c */ /* 0x001fe2000bf06270 */
[C---:B-1----:R-:W-:Y:S08]  /*0c30*/  HMMA.16816.F32 R8, R16.reuse, R20, R8 ;  /* 0x000000141008723c */ /* 0x042ff00000001808 */
[----:B------:R-:W-:Y:S01]  /*0c40*/  HMMA.16816.F32 R12, R16, R22, R12 ;  /* 0x00000016100c723c */ /* 0x000fe2000000180c */
[----:B------:R-:W-:Y:S06]  /*0c50*/  BAR.SYNC.DEFER_BLOCKING 0x0 ;  /* 0x0000000000007b1d */ /* 0x000fec0000010000 */
[----:B------:R-:W-:-:S13]  /*0c60*/  BRA.U !UP0, `(.L_x_6) ;  /* 0xfffffff508847547 */ /* 0x000fda000b83ffff */
.L_x_0:
[----:B------:R-:W0:Y:S01]  /*0c70*/  S2R R2, SR_LANEID ;  /* 0x0000000000027919 */ /* 0x000e220000000000 */
[----:B------:R-:W1:Y:S01]  /*0c80*/  LDC R7, c[0x0][0x39c] ;  /* 0x0000e700ff077b82 */ /* 0x000e620000000800 */
[----:B------:R-:W-:-:S07]  /*0c90*/  MOV R3, RZ ;  /* 0x000000ff00037202 */ /* 0x000fce0000000f00 */
[----:B------:R-:W2:Y:S01]  /*0ca0*/  LDC.64 R18, c[0x0][0x390] ;  /* 0x0000e400ff127b82 */ /* 0x000ea20000000a00 */
[----:B-1----:R-:W-:Y:S01]  /*0cb0*/  IMAD R0, R7, UR5, RZ ;  /* 0x0000000507007c24 */ /* 0x002fe2000f8e02ff */
[----:B------:R-:W-:-:S04]  /*0cc0*/  SHF.R.U32.HI R7, RZ, 0x1, R7 ;  /* 0x00000001ff077819 */ /* 0x000fc80000011607 */
[----:B------:R-:W-:Y:S02]  /*0cd0*/  IADD3 R17, P0, PT, R0, UR6, RZ ;  /* 0x0000000600117c10 */ /* 0x000fe4000ff1e0ff */
[----:B0-----:R-:W-:Y:S02]  /*0ce0*/  SHF.R.U32.HI R5, RZ, 0x2, R2 ;  /* 0x00000002ff057819 */ /* 0x001fe40000011602 */
[----:B------:R-:W-:Y:S02]  /*0cf0*/  LOP3.LUT R2, R2, 0x3, RZ, 0xc0, !PT ;  /* 0x0000000302027812 */ /* 0x000fe400078ec0ff */
[----:B------:R-:W-:-:S03]  /*0d00*/  LEA.HI.X.SX32 R0, R0, RZ, 0x1, P0 ;  /* 0x000000ff00007211 */ /* 0x000fc600000f0eff */
[----:B------:R-:W-:Y:S01]  /*0d10*/  IMAD.WIDE.U32 R2, R5, R7, R2 ;  /* 0x0000000705027225 */ /* 0x000fe200078e0002 */
[----:B--2---:R-:W-:-:S04]  /*0d20*/  LEA R5, P0, R17, R18, 0x2 ;  /* 0x0000001211057211 */ /* 0x004fc800078010ff */
[----:B------:R-:W-:Y:S02]  /*0d30*/  LEA.HI.X R17, R17, R19, R0, 0x2, P0 ;  /* 0x0000001311117211 */ /* 0x000fe400000f1400 */
[----:B------:R-:W-:-:S04]  /*0d40*/  LEA R4, P0, R2, R5, 0x3 ;  /* 0x0000000502047211 */ /* 0x000fc800078018ff */
[----:B------:R-:W-:-:S03]  /*0d50*/  LEA.HI.X R5, R2, R17, R3, 0x3, P0 ;  /* 0x0000001102057211 */ /* 0x000fc600000f1c03 */
[----:B------:R-:W-:Y:S02]  /*0d60*/  IMAD.WIDE.U32 R2, R7, 0x40, R4 ;  /* 0x0000004007027825 */ /* 0x000fe400078e0004 */
[----:B------:R-:W-:Y:S04]  /*0d70*/  STG.E.64 desc[UR10][R4.64], R8 ;  /* 0x0000000804007986 */ /* 0x000fe8000c101b0a */
[----:B------:R-:W-:Y:S04]  /*0d80*/  STG.E.64 desc[UR10][R2.64], R10 ;  /* 0x0000000a02007986 */ /* 0x000fe8000c101b0a */
[----:B------:R-:W-:Y:S04]  /*0d90*/  STG.E.64 desc[UR10][R4.64+0x20], R12 ;  /* 0x0000200c04007986 */ /* 0x000fe8000c101b0a */
[----:B------:R-:W-:Y:S01]  /*0da0*/  STG.E.64 desc[UR10][R2.64+0x20], R14 ;  /* 0x0000200e02007986 */ /* 0x000fe2000c101b0a */
[----:B------:R-:W-:Y:S05]  /*0db0*/  EXIT ;  /* 0x000000000000794d */ /* 0x000fea0003800000 */
.L_x_7:
[----:B------:R-:W-:-:S00]  /*0dc0*/  BRA `(.L_x_7) ;  /* 0xfffffffc00fc7947 */ /* 0x000fc0000383ffff */
[----:B------:R-:W-:-:S00]  /*0dd0*/  NOP ;  /* 0x0000000000007918 */ /* 0x000fc00000000000 */
        /* <DEDUP_REMOVED lines=10> */
.L_x_16:


//--------------------- .text._Z28wmma_shared_noswizzle_kernelPK6__halfS1_Pfiii --------------------------
	.section	.text._Z28wmma_shared_noswizzle_kernelPK6__halfS1_Pfiii,"ax",@progbits
	.align	128
        .global         _Z28wmma_shared_noswizzle_kernelPK6__halfS1_Pfiii
        .type           _Z28wmma_shared_noswizzle_kernelPK6__halfS1_Pfiii,@function
        .size           _Z28wmma_shared_noswizzle_kernelPK6__halfS1_Pfiii,(.L_x_17 - _Z28wmma_shared_noswizzle_kernelPK6__halfS1_Pfiii)
        .other          _Z28wmma_shared_noswizzle_kernelPK6__halfS1_Pfiii,@"STO_CUDA_ENTRY STV_DEFAULT"
_Z28wmma_shared_noswizzle_kernelPK6__halfS1_Pfiii:
.text._Z28wmma_shared_noswizzle_kernelPK6__halfS1_Pfiii:
        /* <DEDUP_REMOVED lines=14> */
[----:B------:R-:W-:Y:S01]  /*00e0*/  IMAD.MOV.U32 R15, RZ, RZ, RZ ;  /* 0x000000ffff0f7224 */ /* 0x000fe200078e00ff */
[----:B------:R-:W-:-:S06]  /*00f0*/  UMOV UR4, URZ ;  /* 0x000000ff00047c82 */ /* 0x000fcc0008000000 */
.L_x_14:
[----:B0-----:R-:W-:Y:S01]  /*0100*/  ISETP.GT.U32.AND P0, PT, R0, 0xff, PT ;  /* 0x000000ff0000780c */ /* 0x001fe20003f04070 */
[----:B------:R-:W-:-:S12]  /*0110*/  BSSY.RECONVERGENT B0, `(.L_x_9) ;  /* 0x0000094000007945 */ /* 0x000fd80003800200 */
[----:B--2---:R-:W-:Y:S05]  /*0120*/  @P0 BRA `(.L_x_10) ;  /* 0x0000000800480947 */ /* 0x004fea0003800000 */
[C---:B------:R-:W-:Y:S01]  /*0130*/  VIMNMX.U32 R3, PT, PT, R0.reuse, 0xe0, !PT ;  /* 0x000000e000037848 */ /* 0x040fe20007fe0000 */
[----:B------:R-:W-:Y:S01]  /*0140*/  BSSY.RECONVERGENT B1, `(.L_x_11) ;  /* 0x000003f000017945 */ /* 0x000fe20003800200 */
[----:B------:R-:W-:Y:S01]  /*0150*/  LOP3.LUT R6, R0, 0xf, RZ, 0xc0, !PT ;  /* 0x0000000f00067812 */ /* 0x000fe200078ec0ff */
[--C-:B------:R-:W-:Y:S01]  /*0160*/  IMAD.MOV.U32 R20, RZ, RZ, R0.reuse ;  /* 0x000000ffff147224 */ /* 0x100fe200078e0000 */
[----:B------:R-:W-:-:S04]  /*0170*/  IADD3 R3, PT, PT, R3, 0x1f, -R0 ;  /* 0x0000001f03037810 */ /* 0x000fc80007ffe800 */
[C---:B------:R-:W-:Y:S02]  /*0180*/  LOP3.LUT R27, R3.reuse, 0x60, RZ, 0xc0, !PT ;  /* 0x00000060031b7812 */ /* 0x040fe400078ec0ff */
[----:B------:R-:W-:Y:S02]  /*0190*/  ISETP.GE.U32.AND P0, PT, R3, 0x60, PT ;  /* 0x000000600300780c */ /* 0x000fe40003f06070 */
[----:B------:R-:W-:-:S13]  /*01a0*/  ISETP.NE.AND P1, PT, R27, 0x60, PT ;  /* 0x000000601b00780c */ /* 0x000fda0003f25270 */
[----:B------:R-:W-:Y:S05]  /*01b0*/  @!P1 BRA `(.L_x_12) ;  /* 0x0000000000dc9947 */ /* 0x000fea0003800000 */
[----:B------:R-:W0:Y:S01]  /*01c0*/  LDC R17, c[0x0][0x39c] ;  /* 0x0000e700ff117b82 */ /* 0x000e220000000800 */
[----:B------:R-:W-:Y:S01]  /*01d0*/  LEA.HI R7, R0, UR4, RZ, 0x1c ;  /* 0x0000000400077c11 */ /* 0x000fe2000f8fe0ff */
[----:B------:R-:W-:Y:S01]  /*01e0*/  VIADD R16, R6, UR6 ;  /* 0x0000000606107c36 */ /* 0x000fe20008000000 */
[----:B------:R-:W-:Y:S01]  /*01f0*/  LEA.HI R21, R0, UR5, RZ, 0x1c ;  /* 0x0000000500157c11 */ /* 0x000fe2000f8fe0ff */
[----:B------:R-:W-:-:S04]  /*0200*/  VIADD R19, R6, UR4 ;  /* 0x0000000406137c36 */ /* 0x000fc80008000000 */
[----:B------:R-:W1:Y:S08]  /*0210*/  LDC R18, c[0x0][0x3a0] ;  /* 0x0000e800ff127b82 */ /* 0x000e700000000800 */
[----:B------:R-:W2:Y:S08]  /*0220*/  LDC.64 R4, c[0x0][0x388] ;  /* 0x0000e200ff047b82 */ /* 0x000eb00000000a00 */
[----:B------:R-:W3:Y:S01]  /*0230*/  LDC.64 R2, c[0x0][0x380] ;  /* 0x0000e000ff027b82 */ /* 0x000ee20000000a00 */
[----:B0-----:R-:W-:-:S02]  /*0240*/  IMAD R7, R7, R17, R16 ;  /* 0x0000001107077224 */ /* 0x001fc400078e0210 */
[----:B-1----:R-:W-:Y:S02]  /*0250*/  IMAD R21, R21, R18, R19 ;  /* 0x0000001215157224 */ /* 0x002fe400078e0213 */
[----:B--2---:R-:W-:-:S06]  /*0260*/  IMAD.WIDE R22, R7, 0x2, R4 ;  /* 0x0000000207167825 */ /* 0x004fcc00078e0204 */
[----:B------:R-:W2:Y:S01]  /*0270*/  LDG.E.U16.CONSTANT R22, desc[UR10][R22.64] ;  /* 0x0000000a16167981 */ /* 0x000ea2000c1e9500 */
[----:B---3--:R-:W-:-:S05]  /*0280*/  IMAD.WIDE.U32 R20, R21, 0x2, R2 ;  /* 0x0000000215147825 */ /* 0x008fca00078e0002 */
[----:B------:R0:W3:Y:S01]  /*0290*/  LDG.E.U16.CONSTANT R24, desc[UR10][R20.64] ;  /* 0x0000000a14187981 */ /* 0x0000e2000c1e9500 */
[----:B------:R-:W1:Y:S01]  /*02a0*/  S2R R26, SR_CgaCtaId ;  /* 0x00000000001a7919 */ /* 0x000e620000008800 */
[----:B------:R-:W-:Y:S02]  /*02b0*/  MOV R7, 0x400 ;  /* 0x0000040000077802 */ /* 0x000fe40000000f00 */
[C---:B------:R-:W-:Y:S02]  /*02c0*/  LOP3.LUT R25, R0.reuse, 0xf0, RZ, 0xc0, !PT ;  /* 0x000000f000197812 */ /* 0x040fe400078ec0ff */
[----:B------:R-:W-:Y:S01]  /*02d0*/  ISETP.NE.AND P1, PT, R27, RZ, PT ;  /* 0x000000ff1b00720c */ /* 0x000fe20003f25270 */
[----:B0-----:R-:W-:Y:S01]  /*02e0*/  VIADD R21, R0, 0x20 ;  /* 0x0000002000157836 */ /* 0x001fe20000000000 */
[----:B-1----:R-:W-:Y:S02]  /*02f0*/  LEA R7, R26, R7, 0x18 ;  /* 0x000000071a077211 */ /* 0x002fe400078ec0ff */
[----:B------:R-:W-:-:S05]  /*0300*/  LOP3.LUT R26, R25, 0xf, R0, 0xf8, !PT ;  /* 0x0000000f191a7812 */ /* 0x000fca00078ef800 */
[----:B------:R-:W-:Y:S01]  /*0310*/  IMAD R25, R26, 0x2, R7 ;  /* 0x000000021a197824 */ /* 0x000fe200078e0207 */
[----:B------:R-:W-:-:S04]  /*0320*/  MOV R20, R21 ;  /* 0x0000001500147202 */ /* 0x000fc80000000f00 */
[----:B--2---:R0:W-:Y:S04]  /*0330*/  STS.U16 [R25+0x200], R22 ;  /* 0x0002001619007388 */ /* 0x0041e80000000400 */
[----:B---3--:R0:W-:Y:S01]  /*0340*/  STS.U16 [R25], R24 ;  /* 0x0000001819007388 */ /* 0x0081e20000000400 */
[----:B------:R-:W-:Y:S05]  /*0350*/  @!P1 BRA `(.L_x_12) ;  /* 0x0000000000749947 */ /* 0x000fea0003800000 */
[----:B------:R-:W-:Y:S01]  /*0360*/  ISETP.NE.AND P1, PT, R27, 0x20, PT ;  /* 0x000000201b00780c */ /* 0x000fe20003f25270 */
[----:B------:R-:W-:Y:S01]  /*0370*/  VIADD R20, R0, 0x40 ;  /* 0x0000004000147836 */ /* 0x000fe20000000000 */
[C---:B------:R-:W-:Y:S02]  /*0380*/  LEA.HI R23, R21.reuse, UR5, RZ, 0x1c ;  /* 0x0000000515177c11 */ /* 0x040fe4000f8fe0ff */
[----:B0-----:R-:W-:Y:S02]  /*0390*/  LEA.HI R22, R21, UR4, RZ, 0x1c ;  /* 0x0000000415167c11 */ /* 0x001fe4000f8fe0ff */
[----:B------:R-:W-:Y:S01]  /*03a0*/  LEA.HI R27, R20, UR5, RZ, 0x1c ;  /* 0x00000005141b7c11 */ /* 0x000fe2000f8fe0ff */
[----:B------:R-:W-:Y:S02]  /*03b0*/  IMAD R23, R23, R18, R19 ;  /* 0x0000001217177224 */ /* 0x000fe400078e0213 */
[----:B------:R-:W-:-:S04]  /*03c0*/  IMAD R25, R22, R17, R16 ;  /* 0x0000001116197224 */ /* 0x000fc800078e0210 */
[----:B------:R-:W-:Y:S01]  /*03d0*/  @P1 LEA.HI R24, R20, UR4, RZ, 0x1c ;  /* 0x0000000414181c11 */ /* 0x000fe2000f8fe0ff */
[----:B------:R-:W-:Y:S02]  /*03e0*/  @P1 IMAD R27, R27, R18, R19 ;  /* 0x000000121b1b1224 */ /* 0x000fe400078e0213 */
[----:B------:R-:W-:-:S04]  /*03f0*/  IMAD.WIDE R18, R25, 0x2, R4 ;  /* 0x0000000219127825 */ /* 0x000fc800078e0204 */
[----:B------:R-:W-:Y:S02]  /*0400*/  @P1 IMAD R29, R24, R17, R16 ;  /* 0x00000011181d1224 */ /* 0x000fe400078e0210 */
[--C-:B------:R-:W-:Y:S01]  /*0410*/  IMAD.WIDE.U32 R16, R23, 0x2, R2.reuse ;  /* 0x0000000217107825 */ /* 0x100fe200078e0002 */
[----:B------:R-:W2:Y:S03]  /*0420*/  LDG.E.U16.CONSTANT R18, desc[UR10][R18.64] ;  /* 0x0000000a12127981 */ /* 0x000ea6000c1e9500 */
[----:B------:R-:W-:Y:S02]  /*0430*/  @P1 IMAD.WIDE.U32 R2, R27, 0x2, R2 ;  /* 0x000000021b021825 */ /* 0x000fe400078e0002 */
[----:B------:R-:W3:Y:S02]  /*0440*/  LDG.E.U16.CONSTANT R16, desc[UR10][R16.64] ;  /* 0x0000000a10107981 */ /* 0x000ee4000c1e9500 */
[----:B------:R-:W-:-:S02]  /*0450*/  @P1 IMAD.WIDE R4, R29, 0x2, R4 ;  /* 0x000000021d041825 */ /* 0x000fc400078e0204 */
[----:B------:R-:W4:Y:S04]  /*0460*/  @P1 LDG.E.U16.CONSTANT R2, desc[UR10][R2.64] ;  /* 0x0000000a02021981 */ /* 0x000f28000c1e9500 */
[----:B------:R-:W5:Y:S01]  /*0470*/  @P1 LDG.E.U16.CONSTANT R4, desc[UR10][R4.64] ;  /* 0x0000000a04041981 */ /* 0x000f62000c1e9500 */
[----:B------:R-:W-:Y:S02]  /*0480*/  LOP3.LUT R21, R21, 0xf0, RZ, 0xc0, !PT ;  /* 0x000000f015157812 */ /* 0x000fe400078ec0ff */
[----:B------:R-:W-:Y:S02]  /*0490*/  @P1 LOP3.LUT R23, R20, 0xf0, RZ, 0xc0, !PT ;  /* 0x000000f014171812 */ /* 0x000fe400078ec0ff */
[--C-:B------:R-:W-:Y:S02]  /*04a0*/  LOP3.LUT R22, R21, 0xf, R0.reuse, 0xf8, !PT ;  /* 0x0000000f15167812 */ /* 0x100fe400078ef800 */
[----:B------:R-:W-:-:S03]  /*04b0*/  @P1 LOP3.LUT R24, R23, 0xf, R0, 0xf8, !PT ;  /* 0x0000000f17181812 */ /* 0x000fc600078ef800 */
[--C-:B------:R-:W-:Y:S02]  /*04c0*/  IMAD R21, R22, 0x2, R7.reuse ;  /* 0x0000000216157824 */ /* 0x100fe400078e0207 */
[----:B------:R-:W-:Y:S02]  /*04d0*/  @P1 IMAD R7, R24, 0x2, R7 ;  /* 0x0000000218071824 */ /* 0x000fe400078e0207 */
[----:B------:R-:W-:Y:S01]  /*04e0*/  @P1 VIADD R20, R0, 0x60 ;  /* 0x0000006000141836 */ /* 0x000fe20000000000 */
[----:B--2---:R1:W-:Y:S04]  /*04f0*/  STS.U16 [R21+0x200], R18 ;  /* 0x0002001215007388 */ /* 0x0043e80000000400 */
[----:B---3--:R1:W-:Y:S04]  /*0500*/  STS.U16 [R21], R16 ;  /* 0x0000001015007388 */ /* 0x0083e80000000400 */
[----:B----4-:R1:W-:Y:S04]  /*0510*/  @P1 STS.U16 [R7], R2 ;  /* 0x0000000207001388 */ /* 0x0103e80000000400 */
[----:B-----5:R1:W-:Y:S02]  /*0520*/  @P1 STS.U16 [R7+0x200], R4 ;  /* 0x0002000407001388 */ /* 0x0203e40000000400 */
.L_x_12:
[----:B------:R-:W-:Y:S05]  /*0530*/  BSYNC.RECONVERGENT B1 ;  /* 0x0000000000017941 */ /* 0x000fea0003800200 */
.L_x_11:
[----:B------:R-:W-:Y:S05]  /*0540*/  @!P0 BRA `(.L_x_10) ;  /* 0x0000000400408947 */ /* 0x000fea0003800000 */
[----:B------:R-:W2:Y:S01]  /*0550*/  S2R R5, SR_CgaCtaId ;  /* 0x0000000000057919 */ /* 0x000ea20000008800 */
[----:B-1----:R-:W1:Y:S01]  /*0560*/  LDC R2, c[0x0][0x39c] ;  /* 0x0000e700ff027b82 */ /* 0x002e620000000800 */
[----:B------:R-:W-:Y:S01]  /*0570*/  MOV R4, 0x400 ;  /* 0x0000040000047802 */ /* 0x000fe20000000f00 */
[----:B------:R-:W-:Y:S01]  /*0580*/  VIADD R7, R20, 0x40 ;  /* 0x0000004014077836 */ /* 0x000fe20000000000 */
[----:B0-----:R-:W-:Y:S01]  /*0590*/  IADD3 R22, PT, PT, R6, UR4, RZ ;  /* 0x0000000406167c10 */ /* 0x001fe2000fffe0ff */
[C---:B------:R-:W-:Y:S01]  /*05a0*/  VIADD R17, R20.reuse, 0x20 ;  /* 0x0000002014117836 */ /* 0x040fe20000000000 */
[----:B------:R-:W-:Y:S01]  /*05b0*/  LEA.HI R32, R20, UR5, RZ, 0x1c ;  /* 0x0000000514207c11 */ /* 0x000fe2000f8fe0ff */
[----:B------:R-:W-:Y:S01]  /*05c0*/  VIADD R23, R6, UR6 ;  /* 0x0000000606177c36 */ /* 0x000fe20008000000 */
[----:B------:R-:W-:Y:S01]  /*05d0*/  LEA.HI R16, R7, UR5, RZ, 0x1c ;  /* 0x0000000507107c11 */ /* 0x000fe2000f8fe0ff */
[----:B------:R-:W0:Y:S01]  /*05e0*/  LDC R3, c[0x0][0x3a0] ;  /* 0x0000e800ff037b82 */ /* 0x000e220000000800 */
[C---:B------:R-:W-:Y:S01]  /*05f0*/  LEA.HI R21, R20.reuse, UR4, RZ, 0x1c ;  /* 0x0000000414157c11 */ /* 0x040fe2000f8fe0ff */
[----:B------:R-:W-:Y:S01]  /*0600*/  VIADD R34, R20, 0xffffff80 ;  /* 0xffffff8014227836 */ /* 0x000fe20000000000 */
[----:B------:R-:W-:-:S02]  /*0610*/  LEA.HI R18, R17, UR5, RZ, 0x1c ;  /* 0x0000000511127c11 */ /* 0x000fc4000f8fe0ff */
[----:B--2---:R-:W-:Y:S01]  /*0620*/  LEA R4, R5, R4, 0x18 ;  /* 0x0000000405047211 */ /* 0x004fe200078ec0ff */
[----:B------:R-:W-:Y:S02]  /*0630*/  VIADD R5, R20, 0x60 ;  /* 0x0000006014057836 */ /* 0x000fe40000000000 */
[-CC-:B0-----:R-:W-:Y:S02]  /*0640*/  IMAD R32, R32, R3.reuse, R22.reuse ;  /* 0x0000000320207224 */ /* 0x181fe400078e0216 */
[-CC-:B------:R-:W-:Y:S01]  /*0650*/  IMAD R16, R16, R3.reuse, R22.reuse ;  /* 0x0000000310107224 */ /* 0x180fe200078e0216 */
[C---:B------:R-:W-:Y:S01]  /*0660*/  LEA.HI R19, R5.reuse, UR4, RZ, 0x1c ;  /* 0x0000000405137c11 */ /* 0x040fe2000f8fe0ff */
[----:B------:R-:W-:Y:S01]  /*0670*/  IMAD R18, R18, R3, R22 ;  /* 0x0000000312127224 */ /* 0x000fe200078e0216 */
[----:B------:R-:W-:Y:S02]  /*0680*/  LEA.HI R6, R5, UR5, RZ, 0x1c ;  /* 0x0000000505067c11 */ /* 0x000fe4000f8fe0ff */
[----:B------:R-:W-:Y:S01]  /*0690*/  LEA.HI R5, R7, UR4, RZ, 0x1c ;  /* 0x0000000407057c11 */ /* 0x000fe2000f8fe0ff */
[-CC-:B-1----:R-:W-:Y:S01]  /*06a0*/  IMAD R19, R19, R2.reuse, R23.reuse ;  /* 0x0000000213137224 */ /* 0x182fe200078e0217 */
[----:B------:R-:W-:Y:S01]  /*06b0*/  LEA.HI R7, R17, UR4, RZ, 0x1c ;  /* 0x0000000411077c11 */ /* 0x000fe2000f8fe0ff */
[----:B------:R-:W-:-:S02]  /*06c0*/  IMAD R17, R21, R2, R23 ;  /* 0x0000000215117224 */ /* 0x000fc400078e0217 */
[-CC-:B------:R-:W-:Y:S02]  /*06d0*/  IMAD R5, R5, R2.reuse, R23.reuse ;  /* 0x0000000205057224 */ /* 0x180fe400078e0217 */
[----:B------:R-:W-:Y:S02]  /*06e0*/  IMAD R7, R7, R2, R23 ;  /* 0x0000000207077224 */ /* 0x000fe400078e0217 */
[----:B------:R-:W-:-:S07]  /*06f0*/  IMAD R6, R6, R3, R22 ;  /* 0x0000000306067224 */ /* 0x000fce00078e0216 */
.L_x_13:
[----:B--2---:R-:W0:Y:S08]  /*0700*/  LDC.64 R20, c[0x0][0x380] ;  /* 0x0000e000ff147b82 */ /* 0x004e300000000a00 */
[----:B------:R-:W1:Y:S01]  /*0710*/  LDC.64 R22, c[0x0][0x388] ;  /* 0x0000e200ff167b82 */ /* 0x000e620000000a00 */
[----:B0-----:R-:W-:-:S04]  /*0720*/  IMAD.WIDE.U32 R26, R32, 0x2, R20 ;  /* 0x00000002201a7825 */ /* 0x001fc800078e0014 */
[----:B------:R-:W-:Y:S01]  /*0730*/  IMAD.WIDE.U32 R24, R18, 0x2, R20 ;  /* 0x0000000212187825 */ /* 0x000fe200078e0014 */
[----:B------:R0:W2:Y:S03]  /*0740*/  LDG.E.U16.CONSTANT R35, desc[UR10][R26.64] ;  /* 0x0000000a1a237981 */ /* 0x0000a6000c1e9500 */
[--C-:B-1----:R-:W-:Y:S02]  /*0750*/  IMAD.WIDE R36, R17, 0x2, R22.reuse ;  /* 0x0000000211247825 */ /* 0x102fe400078e0216 */
[----:B------:R-:W3:Y:S02]  /*0760*/  LDG.E.U16.CONSTANT R24, desc[UR10][R24.64] ;  /* 0x0000000a18187981 */ /* 0x000ee4000c1e9500 */
[----:B------:R-:W-:Y:S02]  /*0770*/  IMAD.WIDE R28, R7, 0x2, R22 ;  /* 0x00000002071c7825 */ /* 0x000fe400078e0216 */
[----:B------:R1:W4:Y:S02]  /*0780*/  LDG.E.U16.CONSTANT R33, desc[UR10][R36.64] ;  /* 0x0000000a24217981 */ /* 0x000324000c1e9500 */
[----:B0-----:R-:W-:-:S02]  /*0790*/  IMAD.WIDE.U32 R26, R16, 0x2, R20 ;  /* 0x00000002101a7825 */ /* 0x001fc400078e0014 */
[----:B------:R-:W5:Y:S02]  /*07a0*/  LDG.E.U16.CONSTANT R28, desc[UR10][R28.64] ;  /* 0x0000000a1c1c7981 */ /* 0x000f64000c1e9500 */
[----:B------:R-:W-:Y:S02]  /*07b0*/  IMAD.WIDE R30, R5, 0x2, R22 ;  /* 0x00000002051e7825 */ /* 0x000fe400078e0216 */
[----:B------:R0:W5:Y:S02]  /*07c0*/  LDG.E.U16.CONSTANT R26, desc[UR10][R26.64] ;  /* 0x0000000a1a1a7981 */ /* 0x000164000c1e9500 */
[----:B------:R-:W-:Y:S02]  /*07d0*/  IMAD.WIDE.U32 R20, R6, 0x2, R20 ;  /* 0x0000000206147825 */ /* 0x000fe400078e0014 */
[----:B------:R-:W5:Y:S02]  /*07e0*/  LDG.E.U16.CONSTANT R30, desc[UR10][R30.64] ;  /* 0x0000000a1e1e7981 */ /* 0x000f64000c1e9500 */
[----:B------:R-:W-:-:S02]  /*07f0*/  IMAD.WIDE R22, R19, 0x2, R22 ;  /* 0x0000000213167825 */ /* 0x000fc400078e0216 */
[----:B------:R-:W5:Y:S04]  /*0800*/  LDG.E.U16.CONSTANT R20, desc[UR10][R20.64] ;  /* 0x0000000a14147981 */ /* 0x000f68000c1e9500 */
[----:B------:R-:W5:Y:S01]  /*0810*/  LDG.E.U16.CONSTANT R22, desc[UR10][R22.64] ;  /* 0x0000000a16167981 */ /* 0x000f62000c1e9500 */
[----:B-1----:R-:W-:-:S05]  /*0820*/  VIADD R37, R34, 0x80 ;  /* 0x0000008022257836 */ /* 0x002fca0000000000 */
[----:B------:R-:W-:Y:S01]  /*0830*/  LOP3.LUT R36, R37, 0xf0, RZ, 0xc0, !PT ;  /* 0x000000f025247812 */ /* 0x000fe200078ec0ff */
[----:B0-----:R-:W-:-:S03]  /*0840*/  VIADD R27, R34, 0xa0 ;  /* 0x000000a0221b7836 */ /* 0x001fc60000000000 */
[----:B------:R-:W-:Y:S01]  /*0850*/  LOP3.LUT R25, R36, 0xf, R0, 0xf8, !PT ;  /* 0x0000000f24197812 */ /* 0x000fe200078ef800 */
[----:B------:R-:W-:-:S03]  /*0860*/  VIADD R29, R34, 0xc0 ;  /* 0x000000c0221d7836 */ /* 0x000fc60000000000 */
[----:B------:R-:W-:Y:S01]  /*0870*/  LEA R36, R25, R4, 0x1 ;  /* 0x0000000419247211 */ /* 0x000fe200078e08ff */
[----:B------:R-:W-:Y:S01]  /*0880*/  VIADD R25, R34, 0xe0 ;  /* 0x000000e022197836 */ /* 0x000fe20000000000 */
[----:B------:R-:W-:Y:S02]  /*0890*/  LOP3.LUT R27, R27, 0xf0, RZ, 0xc0, !PT ;  /* 0x000000f01b1b7812 */ /* 0x000fe400078ec0ff */
[----:B------:R-:W-:Y:S02]  /*08a0*/  LOP3.LUT R29, R29, 0xf0, RZ, 0xc0, !PT ;  /* 0x000000f01d1d7812 */ /* 0x000fe400078ec0ff */
[----:B------:R-:W-:Y:S02]  /*08b0*/  LOP3.LUT R25, R25, 0xf0, RZ, 0xc0, !PT ;  /* 0x000000f019197812 */ /* 0x000fe400078ec0ff */
[--C-:B------:R-:W-:Y:S02]  /*08c0*/  LOP3.LUT R27, R27, 0xf, R0.reuse, 0xf8, !PT ;  /* 0x0000000f1b1b7812 */ /* 0x100fe400078ef800 */
[----:B------:R-:W-:-:S02]  /*08d0*/  LOP3.LUT R29, R29, 0xf, R0, 0xf8, !PT ;  /* 0x0000000f1d1d7812 */ /* 0x000fc400078ef800 */
[----:B------:R-:W-:Y:S01]  /*08e0*/  LOP3.LUT R25, R25, 0xf, R0, 0xf8, !PT ;  /* 0x0000000f19197812 */ /* 0x000fe200078ef800 */
[--C-:B------:R-:W-:Y:S02]  /*08f0*/  IMAD R27, R27, 0x2, R4.reuse ;  /* 0x000000021b1b7824 */ /* 0x100fe400078e0204 */
[----:B------:R-:W-:Y:S01]  /*0900*/  IMAD R29, R29, 0x2, R4 ;  /* 0x000000021d1d7824 */ /* 0x000fe200078e0204 */
[----:B------:R-:W-:Y:S02]  /*0910*/  LEA R25, R25, R4, 0x1 ;  /* 0x0000000419197211 */ /* 0x000fe400078e08ff */
[----:B------:R-:W-:Y:S01]  /*0920*/  ISETP.GE.U32.AND P0, PT, R37, R34, PT ;  /* 0x000000222500720c */ /* 0x000fe20003f06070 */
[----:B------:R-:W-:Y:S01]  /*0930*/  IMAD.MOV.U32 R34, RZ, RZ, R37 ;  /* 0x000000ffff227224 */ /* 0x000fe200078e0025 */
[----:B------:R-:W-:Y:S01]  /*0940*/  LEA R19, R2, R19, 0x3 ;  /* 0x0000001302137211 */ /* 0x000fe200078e18ff */
[C---:B------:R-:W-:Y:S02]  /*0950*/  IMAD R6, R3.reuse, 0x8, R6 ;  /* 0x0000000803067824 */ /* 0x040fe400078e0206 */
[----:B------:R-:W-:-:S02]  /*0960*/  IMAD R16, R3, 0x8, R16 ;  /* 0x0000000803107824 */ /* 0x000fc400078e0210 */
[C---:B------:R-:W-:Y:S02]  /*0970*/  IMAD R18, R3.reuse, 0x8, R18 ;  /* 0x0000000803127824 */ /* 0x040fe400078e0212 */
[----:B------:R-:W-:Y:S02]  /*0980*/  IMAD R32, R3, 0x8, R32 ;  /* 0x0000000803207824 */ /* 0x000fe400078e0220 */
[C---:B------:R-:W-:Y:S02]  /*0990*/  IMAD R5, R2.reuse, 0x8, R5 ;  /* 0x0000000802057824 */ /* 0x040fe400078e0205 */
[C---:B------:R-:W-:Y:S02]  /*09a0*/  IMAD R7, R2.reuse, 0x8, R7 ;  /* 0x0000000802077824 */ /* 0x040fe400078e0207 */
[----:B------:R-:W-:Y:S01]  /*09b0*/  IMAD R17, R2, 0x8, R17 ;  /* 0x0000000802117824 */ /* 0x000fe200078e0211 */
[----:B--2---:R2:W-:Y:S04]  /*09c0*/  STS.U16 [R36], R35 ;  /* 0x0000002324007388 */ /* 0x0045e80000000400 */
[----:B----4-:R2:W-:Y:S04]  /*09d0*/  STS.U16 [R36+0x200], R33 ;  /* 0x0002002124007388 */ /* 0x0105e80000000400 */
[----:B---3--:R2:W-:Y:S04]  /*09e0*/  STS.U16 [R27], R24 ;  /* 0x000000181b007388 */ /* 0x0085e80000000400 */
[----:B-----5:R2:W-:Y:S04]  /*09f0*/  STS.U16 [R27+0x200], R28 ;  /* 0x0002001c1b007388 */ /* 0x0205e80000000400 */
[----:B------:R2:W-:Y:S04]  /*0a00*/  STS.U16 [R29], R26 ;  /* 0x0000001a1d007388 */ /* 0x0005e80000000400 */
[----:B------:R2:W-:Y:S04]  /*0a10*/  STS.U16 [R29+0x200], R30 ;  /* 0x0002001e1d007388 */ /* 0x0005e80000000400 */
[----:B------:R2:W-:Y:S04]  /*0a20*/  STS.U16 [R25], R20 ;  /* 0x0000001419007388 */ /* 0x0005e80000000400 */
[----:B------:R2:W-:Y:S01]  /*0a30*/  STS.U16 [R25+0x200], R22 ;  /* 0x0002001619007388 */ /* 0x0005e20000000400 */
[----:B------:R-:W-:Y:S05]  /*0a40*/  @!P0 BRA `(.L_x_13) ;  /* 0xfffffffc002c8947 */ /* 0x000fea000383ffff */
.L_x_10:
[----:B------:R-:W-:Y:S05]  /*0a50*/  BSYNC.RECONVERGENT B0 ;  /* 0x0000000000007941 */ /* 0x000fea0003800200 */
.L_x_9:
[----:B-1----:R-:W1:Y:S01]  /*0a60*/  S2R R4, SR_LANEID ;  /* 0x0000000000047919 */ /* 0x002e620000000000 */
[----:B------:R-:W3:Y:S01]  /*0a70*/  S2UR UR8, SR_CgaCtaId ;  /* 0x00000000000879c3 */ /* 0x000ee20000008800 */
[----:B------:R-:W-:Y:S01]  /*0a80*/  UMOV UR7, 0x400 ;  /* 0x0000040000077882 */ /* 0x000fe20000000000 */
[----:B------:R-:W-:-:S06]  /*0a90*/  UIADD3 UR4, UPT, UPT, UR4, 0x10, URZ ;  /* 0x0000001004047890 */ /* 0x000fcc000fffe0ff */
[----:B------:R-:W-:Y:S01]  /*0aa0*/  BAR.SYNC.DEFER_BLOCKING 0x0 ;  /* 0x0000000000007b1d */ /* 0x000fe20000010000 */
[----:B---3--:R-:W-:-:S04]  /*0ab0*/  ULEA UR7, UR8, UR7, 0x18 ;  /* 0x0000000708077291 */ /* 0x008fc8000f8ec0ff */
[----:B------:R-:W-:Y:S01]  /*0ac0*/  UIADD3 UR8, UPT, UPT, UR7, 0x200, URZ ;  /* 0x0000020007087890 */ /* 0x000fe2000fffe0ff */
[--C-:B-1----:R-:W-:Y:S02]  /*0ad0*/  SHF.R.U32.HI R2, RZ, 0x3, R4.reuse ;  /* 0x00000003ff027819 */ /* 0x102fe40000011604 */
[----:B------:R-:W-:Y:S02]  /*0ae0*/  LOP3.LUT R3, R4, 0x7, RZ, 0xc0, !PT ;  /* 0x0000000704037812 */ /* 0x000fe400078ec0ff */
[----:B------:R-:W-:Y:S01]  /*0af0*/  SHF.R.U32.HI R4, RZ, 0x4, R4 ;  /* 0x00000004ff047819 */ /* 0x000fe20000011604 */
[C---:B------:R-:W-:Y:S02]  /*0b00*/  IMAD.SHL.U32 R6, R2.reuse, 0x8, RZ ;  /* 0x0000000802067824 */ /* 0x040fe400078e00ff */
[----:B------:R-:W-:-:S03]  /*0b10*/  IMAD.SHL.U32 R2, R2, 0x8, RZ ;  /* 0x0000000802027824 */ /* 0x000fc600078e00ff */
[----:B------:R-:W-:Y:S02]  /*0b20*/  LOP3.LUT R5, R6, 0x8, R3, 0xe2, !PT ;  /* 0x0000000806057812 */ /* 0x000fe400078ee203 */
[C---:B------:R-:W-:Y:S01]  /*0b30*/  LEA R3, R4.reuse, R3, 0x3 ;  /* 0x0000000304037211 */ /* 0x040fe200078e18ff */
[----:B------:R-:W-:Y:S01]  /*0b40*/  IMAD.SHL.U32 R4, R4, 0x8, RZ ;  /* 0x0000000804047824 */ /* 0x000fe200078e00ff */
[----:B------:R-:W-:-:S03]  /*0b50*/  LOP3.LUT R2, R2, 0x8, RZ, 0xe2, !PT ;  /* 0x0000000802027812 */ /* 0x000fc600078ee2ff */
[----:B------:R-:W-:Y:S02]  /*0b60*/  IMAD R4, R5, 0x10, R4 ;  /* 0x0000001005047824 */ /* 0x000fe400078e0204 */
[----:B------:R-:W-:-:S03]  /*0b70*/  IMAD R2, R3, 0x10, R2 ;  /* 0x0000001003027824 */ /* 0x000fc600078e0202 */
[----:B------:R-:W-:Y:S01]  /*0b80*/  LEA R4, R4, UR7, 0x1 ;  /* 0x0000000704047c11 */ /* 0x000fe2000f8e08ff */
[----:B------:R-:W1:Y:S01]  /*0b90*/  LDCU UR7, c[0x0][0x3a0] ;  /* 0x00007400ff0777ac */ /* 0x000e620008000800 */
[----:B------:R-:W-:-:S04]  /*0ba0*/  LEA R2, R2, UR8, 0x1 ;  /* 0x0000000802027c11 */ /* 0x000fc8000f8e08ff */
[----:B------:R-:W-:Y:S04]  /*0bb0*/  LDSM.16.M88.4 R4, [R4] ;  /* 0x000000000404783b */ /* 0x000fe80000000200 */
[----:B------:R-:W3:Y:S01]  /*0bc0*/  LDSM.16.M88.4 R16, [R2] ;  /* 0x000000000210783b */ /* 0x000ee20000000200 */
[----:B-1----:R-:W-:Y:S01]  /*0bd0*/  UISETP.GE.AND UP0, UPT, UR4, UR7, UPT ;  /* 0x000000070400728c */ /* 0x002fe2000bf06270 */
[C---:B---3--:R-:W-:Y:S08]  /*0be0*/  HMMA.16816.F32 R8, R4.reuse, R16, R8 ;  /* 0x000000100408723c */ /* 0x048ff00000001808 */
[----:B------:R-:W-:Y:S01]  /*0bf0*/  HMMA.16816.F32 R12, R4, R18, R12 ;  /* 0x00000012040c723c */ /* 0x000fe2000000180c */
[----:B------:R-:W-:Y:S06]  /*0c00*/  BAR.SYNC.DEFER_BLOCKING 0x0 ;  /* 0x0000000000007b1d */ /* 0x000fec0000010000 */
[----:B------:R-:W-:-:S13]  /*0c10*/  BRA.U !UP0, `(.L_x_14) ;  /* 0xfffffff508387547 */ /* 0x000fda000b83ffff */
.L_x_8:
[----:B------:R-:W1:Y:S01]  /*0c20*/  S2R R2, SR_LANEID ;  /* 0x0000000000027919 */ /* 0x000e620000000000 */
[----:B------:R-:W3:Y:S01]  /*0c30*/  LDC R7, c[0x0][0x39c] ;  /* 0x0000e700ff077b82 */ /* 0x000ee20000000800 */
[----:B------:R-:W-:-:S07]  /*0c40*/  IMAD.MOV.U32 R3, RZ, RZ, RZ ;  /* 0x000000ffff037224 */ /* 0x000fce00078e00ff */
[----:B------:R-:W4:Y:S01]  /*0c50*/  LDC.64 R18, c[0x0][0x390] ;  /* 0x0000e400ff127b82 */ /* 0x000f220000000a00 */
[----:B---3--:R-:W-:Y:S01]  /*0c60*/  IMAD R0, R7, UR5, RZ ;  /* 0x0000000507007c24 */ /* 0x008fe2000f8e02ff */
[----:B------:R-:W-:-:S04]  /*0c70*/  SHF.R.U32.HI R7, RZ, 0x1, R7 ;  /* 0x00000001ff077819 */ /* 0x000fc80000011607 */
[----:B------:R-:W-:Y:S02]  /*0c80*/  IADD3 R17, P0, PT, R0, UR6, RZ ;  /* 0x0000000600117c10 */ /* 0x000fe4000ff1e0ff */
[----:B-1----:R-:W-:Y:S02]  /*0c90*/  SHF.R.U32.HI R5, RZ, 0x2, R2 ;  /* 0x00000002ff057819 */ /* 0x002fe40000011602 */
[----:B------:R-:W-:Y:S02]  /*0ca0*/  LOP3.LUT R2, R2, 0x3, RZ, 0xc0, !PT ;  /* 0x0000000302027812 */ /* 0x000fe400078ec0ff */
[----:B------:R-:W-:-:S03]  /*0cb0*/  LEA.HI.X.SX32 R0, R0, RZ, 0x1, P0 ;  /* 0x000000ff00007211 */ /* 0x000fc600000f0eff */
[----:B------:R-:W-:Y:S01]  /*0cc0*/  IMAD.WIDE.U32 R2, R5, R7, R2 ;  /* 0x0000000705027225 */ /* 0x000fe200078e0002 */
[----:B----4-:R-:W-:-:S04]  /*0cd0*/  LEA R5, P0, R17, R18, 0x2 ;  /* 0x0000001211057211 */ /* 0x010fc800078010ff */
        /* <DEDUP_REMOVED lines=9> */
.L_x_15:
        /* <DEDUP_REMOVED lines=9> */
.L_x_17:


//--------------------- .nv.shared._Z26wmma_shared_swizzle_kernelPK6__halfS1_Pfiii --------------------------
	.section	.nv.shared._Z26wmma_shared_swizzle_kernelPK6__halfS1_Pfiii,"aw",@nobits
	.sectionflags	@""
	.align	16
	.zero		1024


//--------------------- .nv.shared.reserved.0     --------------------------
	.section	.nv.shared.reserved.0,"aw",@nobits
	.weak		__nv_reservedSMEM_offset_0_alias
	.size		__nv_reservedSMEM_offset_0_alias, 0, 64
	.other		__nv_reservedSMEM_offset_0_alias,@"STO_CUDA_RESERVED_SHARED STV_DEFAULT"
__nv_reservedSMEM_offset_0_alias:
	.zero		0
	.zero		64


//--------------------- .nv.shared._Z28wmma_shared_noswizzle_kernelPK6__halfS1_Pfiii --------------------------
	.section	.nv.shared._Z28wmma_shared_noswizzle_kernelPK6__halfS1_Pfiii,"aw",@nobits
	.sectionflags	@""
	.align	16
	.zero		1024


//--------------------- .nv.constant0._Z26wmma_shared_swizzle_kernelPK6__halfS1_Pfiii --------------------------
	.section	.nv.constant0._Z26wmma_shared_swizzle_kernelPK6__halfS1_Pfiii,"a",@progbits
	.sectionflags	@""
	.align	4
.nv.constant0._Z26wmma_shared_swizzle_kernelPK6__halfS1_Pfiii:
	.zero		932


//--------------------- .nv.constant0._Z28wmma_shared_noswizzle_kernelPK6__halfS1_Pfiii --------------------------
	.section	.nv.constant0._Z28wmma_shared_noswizzle_kernelPK6__halfS1_Pfiii,"a",@progbits
	.sectionflags	@""
	.align	4
.nv.constant0._Z28wmma_shared_noswizzle_kernelPK6__halfS1_Pfiii:
	.zero		932


//--------------------- SYMBOLS --------------------------

	.type		.nv.reservedSmem.offset0,@object
	.size		.nv.reservedSmem.offset0,0x4
	.type		.nv.reservedSmem.cap,@object
	.size		.nv.reservedSmem.cap,0x4
